//
// Generated by NVIDIA NVVM Compiler
//
// Compiler Build ID: CL-36424714
// Cuda compilation tools, release 13.0, V13.0.88
// Based on NVVM 20.0.0
//

.version 9.0
.target sm_100
.address_size 64

	// .globl	_Z10pfacSearchPiPbPcitN6thrust24THRUST_300001_SM_1000_NS10device_ptrItEE
.global .align 1 .b8 _ZN34_INTERNAL_e5307ee8_4_k_cu_3a4ffd564cuda3std3__45__cpo5beginE[1];
.global .align 1 .b8 _ZN34_INTERNAL_e5307ee8_4_k_cu_3a4ffd564cuda3std3__45__cpo3endE[1];
.global .align 1 .b8 _ZN34_INTERNAL_e5307ee8_4_k_cu_3a4ffd564cuda3std3__45__cpo6cbeginE[1];
.global .align 1 .b8 _ZN34_INTERNAL_e5307ee8_4_k_cu_3a4ffd564cuda3std3__45__cpo4cendE[1];
.global .align 1 .b8 _ZN34_INTERNAL_e5307ee8_4_k_cu_3a4ffd564cuda3std3__45__cpo6rbeginE[1];
.global .align 1 .b8 _ZN34_INTERNAL_e5307ee8_4_k_cu_3a4ffd564cuda3std3__45__cpo4rendE[1];
.global .align 1 .b8 _ZN34_INTERNAL_e5307ee8_4_k_cu_3a4ffd564cuda3std3__45__cpo7crbeginE[1];
.global .align 1 .b8 _ZN34_INTERNAL_e5307ee8_4_k_cu_3a4ffd564cuda3std3__45__cpo5crendE[1];
.global .align 1 .b8 _ZN34_INTERNAL_e5307ee8_4_k_cu_3a4ffd564cuda3std3__436_GLOBAL__N__e5307ee8_4_k_cu_3a4ffd566ignoreE[1];
.global .align 1 .b8 _ZN34_INTERNAL_e5307ee8_4_k_cu_3a4ffd564cuda3std3__419piecewise_constructE[1];
.global .align 1 .b8 _ZN34_INTERNAL_e5307ee8_4_k_cu_3a4ffd564cuda3std3__48in_placeE[1];
.global .align 1 .b8 _ZN34_INTERNAL_e5307ee8_4_k_cu_3a4ffd564cuda3std3__420unreachable_sentinelE[1];
.global .align 1 .b8 _ZN34_INTERNAL_e5307ee8_4_k_cu_3a4ffd564cuda3std3__47nulloptE[1];
.global .align 1 .b8 _ZN34_INTERNAL_e5307ee8_4_k_cu_3a4ffd564cuda3std3__48unexpectE[1];
.global .align 1 .b8 _ZN34_INTERNAL_e5307ee8_4_k_cu_3a4ffd564cuda3std6ranges3__45__cpo4swapE[1];
.global .align 1 .b8 _ZN34_INTERNAL_e5307ee8_4_k_cu_3a4ffd564cuda3std6ranges3__45__cpo9iter_moveE[1];
.global .align 1 .b8 _ZN34_INTERNAL_e5307ee8_4_k_cu_3a4ffd564cuda3std6ranges3__45__cpo5beginE[1];
.global .align 1 .b8 _ZN34_INTERNAL_e5307ee8_4_k_cu_3a4ffd564cuda3std6ranges3__45__cpo3endE[1];
.global .align 1 .b8 _ZN34_INTERNAL_e5307ee8_4_k_cu_3a4ffd564cuda3std6ranges3__45__cpo6cbeginE[1];
.global .align 1 .b8 _ZN34_INTERNAL_e5307ee8_4_k_cu_3a4ffd564cuda3std6ranges3__45__cpo4cendE[1];
.global .align 1 .b8 _ZN34_INTERNAL_e5307ee8_4_k_cu_3a4ffd564cuda3std6ranges3__45__cpo7advanceE[1];
.global .align 1 .b8 _ZN34_INTERNAL_e5307ee8_4_k_cu_3a4ffd564cuda3std6ranges3__45__cpo9iter_swapE[1];
.global .align 1 .b8 _ZN34_INTERNAL_e5307ee8_4_k_cu_3a4ffd564cuda3std6ranges3__45__cpo4nextE[1];
.global .align 1 .b8 _ZN34_INTERNAL_e5307ee8_4_k_cu_3a4ffd564cuda3std6ranges3__45__cpo4prevE[1];
.global .align 1 .b8 _ZN34_INTERNAL_e5307ee8_4_k_cu_3a4ffd564cuda3std6ranges3__45__cpo4dataE[1];
.global .align 1 .b8 _ZN34_INTERNAL_e5307ee8_4_k_cu_3a4ffd564cuda3std6ranges3__45__cpo5cdataE[1];
.global .align 1 .b8 _ZN34_INTERNAL_e5307ee8_4_k_cu_3a4ffd564cuda3std6ranges3__45__cpo4sizeE[1];
.global .align 1 .b8 _ZN34_INTERNAL_e5307ee8_4_k_cu_3a4ffd564cuda3std6ranges3__45__cpo5ssizeE[1];
.global .align 1 .b8 _ZN34_INTERNAL_e5307ee8_4_k_cu_3a4ffd564cuda3std6ranges3__45__cpo8distanceE[1];
.global .align 1 .b8 _ZN34_INTERNAL_e5307ee8_4_k_cu_3a4ffd566thrust24THRUST_300001_SM_1000_NS8cuda_cub3parE[1];
.global .align 1 .b8 _ZN34_INTERNAL_e5307ee8_4_k_cu_3a4ffd566thrust24THRUST_300001_SM_1000_NS8cuda_cub10par_nosyncE[1];
.global .align 1 .b8 _ZN34_INTERNAL_e5307ee8_4_k_cu_3a4ffd566thrust24THRUST_300001_SM_1000_NS6system6detail10sequential3seqE[1];
.global .align 1 .b8 _ZN34_INTERNAL_e5307ee8_4_k_cu_3a4ffd566thrust24THRUST_300001_SM_1000_NS12placeholders2_1E[1];
.global .align 1 .b8 _ZN34_INTERNAL_e5307ee8_4_k_cu_3a4ffd566thrust24THRUST_300001_SM_1000_NS12placeholders2_2E[1];
.global .align 1 .b8 _ZN34_INTERNAL_e5307ee8_4_k_cu_3a4ffd566thrust24THRUST_300001_SM_1000_NS12placeholders2_3E[1];
.global .align 1 .b8 _ZN34_INTERNAL_e5307ee8_4_k_cu_3a4ffd566thrust24THRUST_300001_SM_1000_NS12placeholders2_4E[1];
.global .align 1 .b8 _ZN34_INTERNAL_e5307ee8_4_k_cu_3a4ffd566thrust24THRUST_300001_SM_1000_NS12placeholders2_5E[1];
.global .align 1 .b8 _ZN34_INTERNAL_e5307ee8_4_k_cu_3a4ffd566thrust24THRUST_300001_SM_1000_NS12placeholders2_6E[1];
.global .align 1 .b8 _ZN34_INTERNAL_e5307ee8_4_k_cu_3a4ffd566thrust24THRUST_300001_SM_1000_NS12placeholders2_7E[1];
.global .align 1 .b8 _ZN34_INTERNAL_e5307ee8_4_k_cu_3a4ffd566thrust24THRUST_300001_SM_1000_NS12placeholders2_8E[1];
.global .align 1 .b8 _ZN34_INTERNAL_e5307ee8_4_k_cu_3a4ffd566thrust24THRUST_300001_SM_1000_NS12placeholders2_9E[1];
.global .align 1 .b8 _ZN34_INTERNAL_e5307ee8_4_k_cu_3a4ffd566thrust24THRUST_300001_SM_1000_NS12placeholders3_10E[1];
.global .align 1 .b8 _ZN34_INTERNAL_e5307ee8_4_k_cu_3a4ffd566thrust24THRUST_300001_SM_1000_NS3seqE[1];

.visible .entry _Z10pfacSearchPiPbPcitN6thrust24THRUST_300001_SM_1000_NS10device_ptrItEE(
	.param .u64 .ptr .align 1 _Z10pfacSearchPiPbPcitN6thrust24THRUST_300001_SM_1000_NS10device_ptrItEE_param_0,
	.param .u64 .ptr .align 1 _Z10pfacSearchPiPbPcitN6thrust24THRUST_300001_SM_1000_NS10device_ptrItEE_param_1,
	.param .u64 .ptr .align 1 _Z10pfacSearchPiPbPcitN6thrust24THRUST_300001_SM_1000_NS10device_ptrItEE_param_2,
	.param .u32 _Z10pfacSearchPiPbPcitN6thrust24THRUST_300001_SM_1000_NS10device_ptrItEE_param_3,
	.param .u16 _Z10pfacSearchPiPbPcitN6thrust24THRUST_300001_SM_1000_NS10device_ptrItEE_param_4,
	.param .align 8 .b8 _Z10pfacSearchPiPbPcitN6thrust24THRUST_300001_SM_1000_NS10device_ptrItEE_param_5[8]
)
{
	.reg .pred 	%p<7>;
	.reg .b16 	%rs<11>;
	.reg .b32 	%r<23>;
	.reg .b64 	%rd<26>;

	ld.param.u64 	%rd10, [_Z10pfacSearchPiPbPcitN6thrust24THRUST_300001_SM_1000_NS10device_ptrItEE_param_0];
	ld.param.u64 	%rd13, [_Z10pfacSearchPiPbPcitN6thrust24THRUST_300001_SM_1000_NS10device_ptrItEE_param_5];
	ld.param.u64 	%rd11, [_Z10pfacSearchPiPbPcitN6thrust24THRUST_300001_SM_1000_NS10device_ptrItEE_param_1];
	ld.param.u64 	%rd12, [_Z10pfacSearchPiPbPcitN6thrust24THRUST_300001_SM_1000_NS10device_ptrItEE_param_2];
	ld.param.u32 	%r7, [_Z10pfacSearchPiPbPcitN6thrust24THRUST_300001_SM_1000_NS10device_ptrItEE_param_3];
	ld.param.u16 	%rs6, [_Z10pfacSearchPiPbPcitN6thrust24THRUST_300001_SM_1000_NS10device_ptrItEE_param_4];
	cvta.to.global.u64 	%rd1, %rd13;
	setp.eq.s32 	%p1, %r7, 0;
	@%p1 bra 	$L__BB0_9;
	mul.wide.u16 	%r1, %rs6, 256;
	cvt.s64.s32 	%rd2, %r7;
	cvta.to.global.u64 	%rd3, %rd12;
	cvta.to.global.u64 	%rd4, %rd11;
	cvta.to.global.u64 	%rd5, %rd10;
	mov.b64 	%rd25, 0;
$L__BB0_2:
	add.s64 	%rd7, %rd3, %rd25;
	ld.global.s8 	%r8, [%rd7];
	add.s32 	%r9, %r1, %r8;
	mul.wide.s32 	%rd15, %r9, 2;
	add.s64 	%rd16, %rd1, %rd15;
	ld.global.u16 	%rs1, [%rd16];
	setp.eq.s16 	%p2, %rs1, 0;
	@%p2 bra 	$L__BB0_8;
	mul.wide.u16 	%r21, %rs1, 256;
	ld.global.u8 	%rs10, [%rd7+1];
	cvt.u32.u16 	%r10, %rs10;
	cvt.s32.s8 	%r11, %r10;
	add.s32 	%r12, %r21, %r11;
	mul.wide.u32 	%rd17, %r12, 2;
	add.s64 	%rd18, %rd1, %rd17;
	ld.global.u16 	%rs7, [%rd18];
	setp.eq.s16 	%p3, %rs7, 0;
	@%p3 bra 	$L__BB0_8;
	add.s64 	%rd8, %rd4, %rd25;
	mov.b32 	%r22, 1;
$L__BB0_5:
	cvt.u32.u16 	%r14, %rs10;
	cvt.s32.s8 	%r15, %r14;
	add.s32 	%r16, %r21, %r15;
	mul.wide.s32 	%rd19, %r16, 2;
	add.s64 	%rd20, %rd1, %rd19;
	ld.global.u16 	%rs4, [%rd20];
	setp.ge.u16 	%p4, %rs4, %rs6;
	@%p4 bra 	$L__BB0_7;
	mov.b16 	%rs8, 1;
	st.global.u8 	[%rd8], %rs8;
	atom.global.add.u32 	%r17, [%rd5], 1;
$L__BB0_7:
	add.s32 	%r5, %r22, 1;
	mul.wide.u16 	%r21, %rs4, 256;
	cvt.u64.u32 	%rd21, %r22;
	add.s64 	%rd22, %rd7, %rd21;
	ld.global.u8 	%rs10, [%rd22+1];
	cvt.u32.u16 	%r18, %rs10;
	cvt.s32.s8 	%r19, %r18;
	add.s32 	%r20, %r21, %r19;
	mul.wide.s32 	%rd23, %r20, 2;
	add.s64 	%rd24, %rd1, %rd23;
	ld.global.u16 	%rs9, [%rd24];
	setp.ne.s16 	%p5, %rs9, 0;
	mov.u32 	%r22, %r5;
	@%p5 bra 	$L__BB0_5;
$L__BB0_8:
	add.s64 	%rd25, %rd25, 1;
	setp.ne.s64 	%p6, %rd25, %rd2;
	@%p6 bra 	$L__BB0_2;
$L__BB0_9:
	ret;

}
	// .globl	_ZN3cub18CUB_300001_SM_10006detail11EmptyKernelIvEEvv
.visible .entry _ZN3cub18CUB_300001_SM_10006detail11EmptyKernelIvEEvv()
{


	ret;

}
	// .globl	_ZN3cub18CUB_300001_SM_10006detail9transform16transform_kernelINS2_10policy_hubILb1EN4cuda3std3__45tupleIJN6thrust24THRUST_300001_SM_1000_NS7pointerIiNSA_8cuda_cub3tagENSA_11use_defaultESE_EEEEEE10policy1000EiNS7_10__identityENSA_10device_ptrItEEJPiEEEvT0_iT1_T2_DpNS2_10kernel_argIT3_EE
.visible .entry _ZN3cub18CUB_300001_SM_10006detail9transform16transform_kernelINS2_10policy_hubILb1EN4cuda3std3__45tupleIJN6thrust24THRUST_300001_SM_1000_NS7pointerIiNSA_8cuda_cub3tagENSA_11use_defaultESE_EEEEEE10policy1000EiNS7_10__identityENSA_10device_ptrItEEJPiEEEvT0_iT1_T2_DpNS2_10kernel_argIT3_EE(
	.param .u32 _ZN3cub18CUB_300001_SM_10006detail9transform16transform_kernelINS2_10policy_hubILb1EN4cuda3std3__45tupleIJN6thrust24THRUST_300001_SM_1000_NS7pointerIiNSA_8cuda_cub3tagENSA_11use_defaultESE_EEEEEE10policy1000EiNS7_10__identityENSA_10device_ptrItEEJPiEEEvT0_iT1_T2_DpNS2_10kernel_argIT3_EE_param_0,
	.param .u32 _ZN3cub18CUB_300001_SM_10006detail9transform16transform_kernelINS2_10policy_hubILb1EN4cuda3std3__45tupleIJN6thrust24THRUST_300001_SM_1000_NS7pointerIiNSA_8cuda_cub3tagENSA_11use_defaultESE_EEEEEE10policy1000EiNS7_10__identityENSA_10device_ptrItEEJPiEEEvT0_iT1_T2_DpNS2_10kernel_argIT3_EE_param_1,
	.param .align 1 .b8 _ZN3cub18CUB_300001_SM_10006detail9transform16transform_kernelINS2_10policy_hubILb1EN4cuda3std3__45tupleIJN6thrust24THRUST_300001_SM_1000_NS7pointerIiNSA_8cuda_cub3tagENSA_11use_defaultESE_EEEEEE10policy1000EiNS7_10__identityENSA_10device_ptrItEEJPiEEEvT0_iT1_T2_DpNS2_10kernel_argIT3_EE_param_2[1],
	.param .align 8 .b8 _ZN3cub18CUB_300001_SM_10006detail9transform16transform_kernelINS2_10policy_hubILb1EN4cuda3std3__45tupleIJN6thrust24THRUST_300001_SM_1000_NS7pointerIiNSA_8cuda_cub3tagENSA_11use_defaultESE_EEEEEE10policy1000EiNS7_10__identityENSA_10device_ptrItEEJPiEEEvT0_iT1_T2_DpNS2_10kernel_argIT3_EE_param_3[8],
	.param .align 8 .b8 _ZN3cub18CUB_300001_SM_10006detail9transform16transform_kernelINS2_10policy_hubILb1EN4cuda3std3__45tupleIJN6thrust24THRUST_300001_SM_1000_NS7pointerIiNSA_8cuda_cub3tagENSA_11use_defaultESE_EEEEEE10policy1000EiNS7_10__identityENSA_10device_ptrItEEJPiEEEvT0_iT1_T2_DpNS2_10kernel_argIT3_EE_param_4[16]
)
.maxntid 128
{
	.reg .pred 	%p<51>;
	.reg .b32 	%r<163>;
	.reg .b64 	%rd<123>;

	ld.param.u32 	%r63, [_ZN3cub18CUB_300001_SM_10006detail9transform16transform_kernelINS2_10policy_hubILb1EN4cuda3std3__45tupleIJN6thrust24THRUST_300001_SM_1000_NS7pointerIiNSA_8cuda_cub3tagENSA_11use_defaultESE_EEEEEE10policy1000EiNS7_10__identityENSA_10device_ptrItEEJPiEEEvT0_iT1_T2_DpNS2_10kernel_argIT3_EE_param_0];
	ld.param.u64 	%rd24, [_ZN3cub18CUB_300001_SM_10006detail9transform16transform_kernelINS2_10policy_hubILb1EN4cuda3std3__45tupleIJN6thrust24THRUST_300001_SM_1000_NS7pointerIiNSA_8cuda_cub3tagENSA_11use_defaultESE_EEEEEE10policy1000EiNS7_10__identityENSA_10device_ptrItEEJPiEEEvT0_iT1_T2_DpNS2_10kernel_argIT3_EE_param_4];
	ld.param.u64 	%rd25, [_ZN3cub18CUB_300001_SM_10006detail9transform16transform_kernelINS2_10policy_hubILb1EN4cuda3std3__45tupleIJN6thrust24THRUST_300001_SM_1000_NS7pointerIiNSA_8cuda_cub3tagENSA_11use_defaultESE_EEEEEE10policy1000EiNS7_10__identityENSA_10device_ptrItEEJPiEEEvT0_iT1_T2_DpNS2_10kernel_argIT3_EE_param_3];
	ld.param.u32 	%r62, [_ZN3cub18CUB_300001_SM_10006detail9transform16transform_kernelINS2_10policy_hubILb1EN4cuda3std3__45tupleIJN6thrust24THRUST_300001_SM_1000_NS7pointerIiNSA_8cuda_cub3tagENSA_11use_defaultESE_EEEEEE10policy1000EiNS7_10__identityENSA_10device_ptrItEEJPiEEEvT0_iT1_T2_DpNS2_10kernel_argIT3_EE_param_1];
	cvta.to.global.u64 	%rd1, %rd25;
	cvta.to.global.u64 	%rd2, %rd24;
	shl.b32 	%r1, %r62, 7;
	mov.u32 	%r64, %ctaid.x;
	mul.lo.s32 	%r2, %r1, %r64;
	sub.s32 	%r3, %r63, %r2;
	min.s32 	%r4, %r1, %r3;
	shl.b32 	%r5, %r4, 2;
	mov.u32 	%r6, %tid.x;
	shl.b32 	%r149, %r6, 7;
	setp.ge.s32 	%p1, %r149, %r5;
	@%p1 bra 	$L__BB2_3;
	mul.wide.u32 	%rd26, %r6, 128;
	add.s64 	%rd27, %rd2, %rd26;
	mul.wide.s32 	%rd28, %r2, 4;
	add.s64 	%rd120, %rd27, %rd28;
$L__BB2_2:
	.pragma "nounroll";
	// begin inline asm
	prefetch.global.L2 [%rd120];
	// end inline asm
	add.s32 	%r149, %r149, 16384;
	add.s64 	%rd120, %rd120, 16384;
	setp.lt.s32 	%p2, %r149, %r5;
	@%p2 bra 	$L__BB2_2;
$L__BB2_3:
	mul.wide.s32 	%rd30, %r2, 4;
	add.s64 	%rd6, %rd2, %rd30;
	mul.wide.s32 	%rd31, %r2, 2;
	add.s64 	%rd7, %rd1, %rd31;
	setp.gt.s32 	%p3, %r1, %r3;
	@%p3 bra 	$L__BB2_17;
	setp.lt.s32 	%p4, %r62, 1;
	@%p4 bra 	$L__BB2_88;
	and.b32  	%r10, %r62, 15;
	setp.lt.u32 	%p5, %r62, 16;
	mov.b32 	%r158, 0;
	@%p5 bra 	$L__BB2_8;
	and.b32  	%r158, %r62, 2147483632;
	neg.s32 	%r151, %r158;
	add.s64 	%rd33, %rd30, %rd2;
	add.s64 	%rd8, %rd33, 1536;
	add.s32 	%r150, %r6, 1152;
	add.s64 	%rd35, %rd31, %rd1;
	add.s64 	%rd9, %rd35, 768;
	mul.wide.u32 	%rd36, %r6, 2;
	add.s64 	%rd37, %rd35, %rd36;
	add.s64 	%rd122, %rd37, 1024;
	mul.wide.u32 	%rd38, %r6, 4;
	add.s64 	%rd39, %rd33, %rd38;
	add.s64 	%rd121, %rd39, 2048;
$L__BB2_7:
	.pragma "nounroll";
	mul.wide.s32 	%rd40, %r150, 4;
	add.s64 	%rd41, %rd8, %rd40;
	mul.wide.s32 	%rd42, %r150, 2;
	add.s64 	%rd43, %rd9, %rd42;
	ld.global.u32 	%r66, [%rd121+-2048];
	st.global.u16 	[%rd122+-1024], %r66;
	ld.global.u32 	%r67, [%rd121+-1536];
	st.global.u16 	[%rd122+-768], %r67;
	ld.global.u32 	%r68, [%rd121+-1024];
	st.global.u16 	[%rd122+-512], %r68;
	ld.global.u32 	%r69, [%rd121+-512];
	st.global.u16 	[%rd122+-256], %r69;
	ld.global.u32 	%r70, [%rd121];
	st.global.u16 	[%rd122], %r70;
	ld.global.u32 	%r71, [%rd121+512];
	st.global.u16 	[%rd122+256], %r71;
	ld.global.u32 	%r72, [%rd121+1024];
	st.global.u16 	[%rd122+512], %r72;
	ld.global.u32 	%r73, [%rd121+1536];
	st.global.u16 	[%rd122+768], %r73;
	ld.global.u32 	%r74, [%rd121+2048];
	st.global.u16 	[%rd122+1024], %r74;
	ld.global.u32 	%r75, [%rd41+-1536];
	st.global.u16 	[%rd43+-768], %r75;
	ld.global.u32 	%r76, [%rd41+-1024];
	st.global.u16 	[%rd43+-512], %r76;
	ld.global.u32 	%r77, [%rd41+-512];
	st.global.u16 	[%rd43+-256], %r77;
	ld.global.u32 	%r78, [%rd41];
	st.global.u16 	[%rd43], %r78;
	ld.global.u32 	%r79, [%rd41+512];
	st.global.u16 	[%rd43+256], %r79;
	ld.global.u32 	%r80, [%rd41+1024];
	st.global.u16 	[%rd43+512], %r80;
	ld.global.u32 	%r81, [%rd41+1536];
	st.global.u16 	[%rd43+768], %r81;
	add.s32 	%r151, %r151, 16;
	add.s32 	%r150, %r150, 2048;
	add.s64 	%rd122, %rd122, 4096;
	add.s64 	%rd121, %rd121, 8192;
	setp.eq.s32 	%p6, %r151, 0;
	@%p6 bra 	$L__BB2_8;
	bra.uni 	$L__BB2_7;
$L__BB2_8:
	setp.eq.s32 	%p7, %r10, 0;
	@%p7 bra 	$L__BB2_88;
	and.b32  	%r50, %r62, 7;
	setp.lt.u32 	%p8, %r10, 8;
	@%p8 bra 	$L__BB2_11;
	shl.b32 	%r82, %r158, 7;
	add.s32 	%r83, %r82, %r6;
	mul.wide.s32 	%rd44, %r83, 4;
	add.s64 	%rd45, %rd6, %rd44;
	ld.global.u32 	%r84, [%rd45];
	mul.wide.s32 	%rd46, %r83, 2;
	add.s64 	%rd47, %rd7, %rd46;
	st.global.u16 	[%rd47], %r84;
	ld.global.u32 	%r85, [%rd45+512];
	st.global.u16 	[%rd47+256], %r85;
	ld.global.u32 	%r86, [%rd45+1024];
	st.global.u16 	[%rd47+512], %r86;
	ld.global.u32 	%r87, [%rd45+1536];
	st.global.u16 	[%rd47+768], %r87;
	ld.global.u32 	%r88, [%rd45+2048];
	st.global.u16 	[%rd47+1024], %r88;
	ld.global.u32 	%r89, [%rd45+2560];
	st.global.u16 	[%rd47+1280], %r89;
	ld.global.u32 	%r90, [%rd45+3072];
	st.global.u16 	[%rd47+1536], %r90;
	ld.global.u32 	%r91, [%rd45+3584];
	st.global.u16 	[%rd47+1792], %r91;
	add.s32 	%r158, %r158, 8;
$L__BB2_11:
	setp.eq.s32 	%p9, %r50, 0;
	@%p9 bra 	$L__BB2_88;
	and.b32  	%r53, %r62, 3;
	setp.lt.u32 	%p10, %r50, 4;
	@%p10 bra 	$L__BB2_14;
	shl.b32 	%r92, %r158, 7;
	add.s32 	%r93, %r92, %r6;
	mul.wide.s32 	%rd48, %r93, 4;
	add.s64 	%rd49, %rd6, %rd48;
	ld.global.u32 	%r94, [%rd49];
	mul.wide.s32 	%rd50, %r93, 2;
	add.s64 	%rd51, %rd7, %rd50;
	st.global.u16 	[%rd51], %r94;
	ld.global.u32 	%r95, [%rd49+512];
	st.global.u16 	[%rd51+256], %r95;
	ld.global.u32 	%r96, [%rd49+1024];
	st.global.u16 	[%rd51+512], %r96;
	ld.global.u32 	%r97, [%rd49+1536];
	st.global.u16 	[%rd51+768], %r97;
	add.s32 	%r158, %r158, 4;
$L__BB2_14:
	setp.eq.s32 	%p11, %r53, 0;
	@%p11 bra 	$L__BB2_88;
	add.s64 	%rd22, %rd1, %rd31;
	shl.b32 	%r98, %r158, 7;
	add.s32 	%r162, %r6, %r98;
	mul.wide.s32 	%rd53, %r2, 4;
	add.s64 	%rd23, %rd2, %rd53;
	neg.s32 	%r161, %r53;
$L__BB2_16:
	.pragma "nounroll";
	mul.wide.s32 	%rd54, %r162, 2;
	add.s64 	%rd55, %rd22, %rd54;
	mul.wide.s32 	%rd56, %r162, 4;
	add.s64 	%rd57, %rd23, %rd56;
	ld.global.u32 	%r99, [%rd57];
	st.global.u16 	[%rd55], %r99;
	add.s32 	%r162, %r162, 128;
	add.s32 	%r161, %r161, 1;
	setp.ne.s32 	%p12, %r161, 0;
	@%p12 bra 	$L__BB2_16;
	bra.uni 	$L__BB2_88;
$L__BB2_17:
	setp.lt.s32 	%p13, %r62, 1;
	@%p13 bra 	$L__BB2_88;
	and.b32  	%r14, %r62, 15;
	setp.lt.u32 	%p14, %r62, 16;
	mov.b32 	%r153, 0;
	@%p14 bra 	$L__BB2_53;
	and.b32  	%r153, %r62, 2147483632;
	mov.b32 	%r152, 0;
$L__BB2_20:
	.pragma "nounroll";
	shl.b32 	%r102, %r152, 7;
	add.s32 	%r21, %r102, %r6;
	setp.ge.s32 	%p15, %r21, %r4;
	@%p15 bra 	$L__BB2_22;
	mul.wide.u32 	%rd58, %r21, 4;
	add.s64 	%rd59, %rd6, %rd58;
	ld.global.u32 	%r103, [%rd59];
	mul.wide.u32 	%rd60, %r21, 2;
	add.s64 	%rd61, %rd7, %rd60;
	st.global.u16 	[%rd61], %r103;
$L__BB2_22:
	add.s32 	%r22, %r21, 128;
	setp.ge.s32 	%p16, %r22, %r4;
	@%p16 bra 	$L__BB2_24;
	mul.wide.u32 	%rd62, %r22, 4;
	add.s64 	%rd63, %rd6, %rd62;
	ld.global.u32 	%r104, [%rd63];
	mul.wide.u32 	%rd64, %r22, 2;
	add.s64 	%rd65, %rd7, %rd64;
	st.global.u16 	[%rd65], %r104;
$L__BB2_24:
	add.s32 	%r23, %r21, 256;
	setp.ge.s32 	%p17, %r23, %r4;
	@%p17 bra 	$L__BB2_26;
	mul.wide.u32 	%rd66, %r23, 4;
	add.s64 	%rd67, %rd6, %rd66;
	ld.global.u32 	%r105, [%rd67];
	mul.wide.u32 	%rd68, %r23, 2;
	add.s64 	%rd69, %rd7, %rd68;
	st.global.u16 	[%rd69], %r105;
$L__BB2_26:
	add.s32 	%r24, %r21, 384;
	setp.ge.s32 	%p18, %r24, %r4;
	@%p18 bra 	$L__BB2_28;
	mul.wide.u32 	%rd70, %r24, 4;
	add.s64 	%rd71, %rd6, %rd70;
	ld.global.u32 	%r106, [%rd71];
	mul.wide.u32 	%rd72, %r24, 2;
	add.s64 	%rd73, %rd7, %rd72;
	st.global.u16 	[%rd73], %r106;
$L__BB2_28:
	add.s32 	%r25, %r21, 512;
	setp.ge.s32 	%p19, %r25, %r4;
	@%p19 bra 	$L__BB2_30;
	mul.wide.u32 	%rd74, %r25, 4;
	add.s64 	%rd75, %rd6, %rd74;
	ld.global.u32 	%r107, [%rd75];
	mul.wide.u32 	%rd76, %r25, 2;
	add.s64 	%rd77, %rd7, %rd76;
	st.global.u16 	[%rd77], %r107;
$L__BB2_30:
	add.s32 	%r26, %r21, 640;
	setp.ge.s32 	%p20, %r26, %r4;
	@%p20 bra 	$L__BB2_32;
	mul.wide.u32 	%rd78, %r26, 4;
	add.s64 	%rd79, %rd6, %rd78;
	ld.global.u32 	%r108, [%rd79];
	mul.wide.u32 	%rd80, %r26, 2;
	add.s64 	%rd81, %rd7, %rd80;
	st.global.u16 	[%rd81], %r108;
$L__BB2_32:
	add.s32 	%r27, %r21, 768;
	setp.ge.s32 	%p21, %r27, %r4;
	@%p21 bra 	$L__BB2_34;
	mul.wide.u32 	%rd82, %r27, 4;
	add.s64 	%rd83, %rd6, %rd82;
	ld.global.u32 	%r109, [%rd83];
	mul.wide.u32 	%rd84, %r27, 2;
	add.s64 	%rd85, %rd7, %rd84;
	st.global.u16 	[%rd85], %r109;
$L__BB2_34:
	add.s32 	%r28, %r21, 896;
	setp.ge.s32 	%p22, %r28, %r4;
	@%p22 bra 	$L__BB2_36;
	mul.wide.u32 	%rd86, %r28, 4;
	add.s64 	%rd87, %rd6, %rd86;
	ld.global.u32 	%r110, [%rd87];
	mul.wide.u32 	%rd88, %r28, 2;
	add.s64 	%rd89, %rd7, %rd88;
	st.global.u16 	[%rd89], %r110;
$L__BB2_36:
	add.s32 	%r29, %r21, 1024;
	setp.ge.s32 	%p23, %r29, %r4;
	@%p23 bra 	$L__BB2_38;
	mul.wide.u32 	%rd90, %r29, 4;
	add.s64 	%rd91, %rd6, %rd90;
	ld.global.u32 	%r111, [%rd91];
	mul.wide.u32 	%rd92, %r29, 2;
	add.s64 	%rd93, %rd7, %rd92;
	st.global.u16 	[%rd93], %r111;
$L__BB2_38:
	add.s32 	%r112, %r21, 1152;
	setp.ge.s32 	%p24, %r112, %r4;
	mul.wide.s32 	%rd94, %r112, 4;
	add.s64 	%rd16, %rd6, %rd94;
	mul.wide.s32 	%rd95, %r112, 2;
	add.s64 	%rd17, %rd7, %rd95;
	@%p24 bra 	$L__BB2_40;
	ld.global.u32 	%r113, [%rd16];
	st.global.u16 	[%rd17], %r113;
$L__BB2_40:
	add.s32 	%r114, %r21, 1280;
	setp.ge.s32 	%p25, %r114, %r4;
	@%p25 bra 	$L__BB2_42;
	ld.global.u32 	%r115, [%rd16+512];
	st.global.u16 	[%rd17+256], %r115;
$L__BB2_42:
	add.s32 	%r116, %r21, 1408;
	setp.ge.s32 	%p26, %r116, %r4;
	@%p26 bra 	$L__BB2_44;
	ld.global.u32 	%r117, [%rd16+1024];
	st.global.u16 	[%rd17+512], %r117;
$L__BB2_44:
	add.s32 	%r118, %r21, 1536;
	setp.ge.s32 	%p27, %r118, %r4;
	@%p27 bra 	$L__BB2_46;
	ld.global.u32 	%r119, [%rd16+1536];
	st.global.u16 	[%rd17+768], %r119;
$L__BB2_46:
	add.s32 	%r120, %r21, 1664;
	setp.ge.s32 	%p28, %r120, %r4;
	@%p28 bra 	$L__BB2_48;
	ld.global.u32 	%r121, [%rd16+2048];
	st.global.u16 	[%rd17+1024], %r121;
$L__BB2_48:
	add.s32 	%r122, %r21, 1792;
	setp.ge.s32 	%p29, %r122, %r4;
	@%p29 bra 	$L__BB2_50;
	ld.global.u32 	%r123, [%rd16+2560];
	st.global.u16 	[%rd17+1280], %r123;
$L__BB2_50:
	add.s32 	%r124, %r21, 1920;
	setp.ge.s32 	%p30, %r124, %r4;
	@%p30 bra 	$L__BB2_52;
	ld.global.u32 	%r125, [%rd16+3072];
	st.global.u16 	[%rd17+1536], %r125;
$L__BB2_52:
	add.s32 	%r152, %r152, 16;
	setp.ne.s32 	%p31, %r152, %r153;
	@%p31 bra 	$L__BB2_20;
$L__BB2_53:
	setp.eq.s32 	%p32, %r14, 0;
	@%p32 bra 	$L__BB2_88;
	and.b32  	%r32, %r62, 7;
	setp.lt.u32 	%p33, %r14, 8;
	@%p33 bra 	$L__BB2_72;
	shl.b32 	%r126, %r153, 7;
	add.s32 	%r33, %r126, %r6;
	setp.ge.s32 	%p34, %r33, %r4;
	mul.wide.s32 	%rd96, %r33, 4;
	add.s64 	%rd18, %rd6, %rd96;
	mul.wide.s32 	%rd97, %r33, 2;
	add.s64 	%rd19, %rd7, %rd97;
	@%p34 bra 	$L__BB2_57;
	ld.global.u32 	%r127, [%rd18];
	st.global.u16 	[%rd19], %r127;
$L__BB2_57:
	add.s32 	%r128, %r33, 128;
	setp.ge.s32 	%p35, %r128, %r4;
	@%p35 bra 	$L__BB2_59;
	ld.global.u32 	%r129, [%rd18+512];
	st.global.u16 	[%rd19+256], %r129;
$L__BB2_59:
	add.s32 	%r130, %r33, 256;
	setp.ge.s32 	%p36, %r130, %r4;
	@%p36 bra 	$L__BB2_61;
	ld.global.u32 	%r131, [%rd18+1024];
	st.global.u16 	[%rd19+512], %r131;
$L__BB2_61:
	add.s32 	%r132, %r33, 384;
	setp.ge.s32 	%p37, %r132, %r4;
	@%p37 bra 	$L__BB2_63;
	ld.global.u32 	%r133, [%rd18+1536];
	st.global.u16 	[%rd19+768], %r133;
$L__BB2_63:
	add.s32 	%r134, %r33, 512;
	setp.ge.s32 	%p38, %r134, %r4;
	@%p38 bra 	$L__BB2_65;
	ld.global.u32 	%r135, [%rd18+2048];
	st.global.u16 	[%rd19+1024], %r135;
$L__BB2_65:
	add.s32 	%r136, %r33, 640;
	setp.ge.s32 	%p39, %r136, %r4;
	@%p39 bra 	$L__BB2_67;
	ld.global.u32 	%r137, [%rd18+2560];
	st.global.u16 	[%rd19+1280], %r137;
$L__BB2_67:
	add.s32 	%r138, %r33, 768;
	setp.ge.s32 	%p40, %r138, %r4;
	@%p40 bra 	$L__BB2_69;
	ld.global.u32 	%r139, [%rd18+3072];
	st.global.u16 	[%rd19+1536], %r139;
$L__BB2_69:
	add.s32 	%r140, %r33, 896;
	setp.ge.s32 	%p41, %r140, %r4;
	@%p41 bra 	$L__BB2_71;
	ld.global.u32 	%r141, [%rd18+3584];
	st.global.u16 	[%rd19+1792], %r141;
$L__BB2_71:
	add.s32 	%r153, %r153, 8;
$L__BB2_72:
	setp.eq.s32 	%p42, %r32, 0;
	@%p42 bra 	$L__BB2_88;
	and.b32  	%r36, %r62, 3;
	setp.lt.u32 	%p43, %r32, 4;
	@%p43 bra 	$L__BB2_83;
	shl.b32 	%r142, %r153, 7;
	add.s32 	%r37, %r142, %r6;
	setp.ge.s32 	%p44, %r37, %r4;
	@%p44 bra 	$L__BB2_76;
	mul.wide.s32 	%rd98, %r37, 4;
	add.s64 	%rd99, %rd6, %rd98;
	ld.global.u32 	%r143, [%rd99];
	mul.wide.s32 	%rd100, %r37, 2;
	add.s64 	%rd101, %rd7, %rd100;
	st.global.u16 	[%rd101], %r143;
$L__BB2_76:
	add.s32 	%r38, %r37, 128;
	setp.ge.s32 	%p45, %r38, %r4;
	@%p45 bra 	$L__BB2_78;
	mul.wide.s32 	%rd102, %r38, 4;
	add.s64 	%rd103, %rd6, %rd102;
	ld.global.u32 	%r144, [%rd103];
	mul.wide.s32 	%rd104, %r38, 2;
	add.s64 	%rd105, %rd7, %rd104;
	st.global.u16 	[%rd105], %r144;
$L__BB2_78:
	add.s32 	%r39, %r37, 256;
	setp.ge.s32 	%p46, %r39, %r4;
	@%p46 bra 	$L__BB2_80;
	mul.wide.s32 	%rd106, %r39, 4;
	add.s64 	%rd107, %rd6, %rd106;
	ld.global.u32 	%r145, [%rd107];
	mul.wide.s32 	%rd108, %r39, 2;
	add.s64 	%rd109, %rd7, %rd108;
	st.global.u16 	[%rd109], %r145;
$L__BB2_80:
	add.s32 	%r40, %r37, 384;
	setp.ge.s32 	%p47, %r40, %r4;
	@%p47 bra 	$L__BB2_82;
	mul.wide.s32 	%rd110, %r40, 4;
	add.s64 	%rd111, %rd6, %rd110;
	ld.global.u32 	%r146, [%rd111];
	mul.wide.s32 	%rd112, %r40, 2;
	add.s64 	%rd113, %rd7, %rd112;
	st.global.u16 	[%rd113], %r146;
$L__BB2_82:
	add.s32 	%r153, %r153, 4;
$L__BB2_83:
	setp.eq.s32 	%p48, %r36, 0;
	@%p48 bra 	$L__BB2_88;
	shl.b32 	%r147, %r153, 7;
	add.s32 	%r157, %r6, %r147;
	neg.s32 	%r156, %r36;
$L__BB2_85:
	.pragma "nounroll";
	setp.ge.s32 	%p49, %r157, %r4;
	@%p49 bra 	$L__BB2_87;
	mul.wide.s32 	%rd116, %r157, 4;
	add.s64 	%rd117, %rd6, %rd116;
	ld.global.u32 	%r148, [%rd117];
	mul.wide.s32 	%rd118, %r157, 2;
	add.s64 	%rd119, %rd7, %rd118;
	st.global.u16 	[%rd119], %r148;
$L__BB2_87:
	add.s32 	%r157, %r157, 128;
	add.s32 	%r156, %r156, 1;
	setp.eq.s32 	%p50, %r156, 0;
	@%p50 bra 	$L__BB2_88;
	bra.uni 	$L__BB2_85;
$L__BB2_88:
	ret;

}
	// .globl	_ZN3cub18CUB_300001_SM_10006detail9transform16transform_kernelINS2_10policy_hubILb1EN4cuda3std3__45tupleIJN6thrust24THRUST_300001_SM_1000_NS7pointerIiNSA_8cuda_cub3tagENSA_11use_defaultESE_EEEEEE10policy1000ElNS7_10__identityENSA_10device_ptrItEEJPiEEEvT0_iT1_T2_DpNS2_10kernel_argIT3_EE
.visible .entry _ZN3cub18CUB_300001_SM_10006detail9transform16transform_kernelINS2_10policy_hubILb1EN4cuda3std3__45tupleIJN6thrust24THRUST_300001_SM_1000_NS7pointerIiNSA_8cuda_cub3tagENSA_11use_defaultESE_EEEEEE10policy1000ElNS7_10__identityENSA_10device_ptrItEEJPiEEEvT0_iT1_T2_DpNS2_10kernel_argIT3_EE(
	.param .u64 _ZN3cub18CUB_300001_SM_10006detail9transform16transform_kernelINS2_10policy_hubILb1EN4cuda3std3__45tupleIJN6thrust24THRUST_300001_SM_1000_NS7pointerIiNSA_8cuda_cub3tagENSA_11use_defaultESE_EEEEEE10policy1000ElNS7_10__identityENSA_10device_ptrItEEJPiEEEvT0_iT1_T2_DpNS2_10kernel_argIT3_EE_param_0,
	.param .u32 _ZN3cub18CUB_300001_SM_10006detail9transform16transform_kernelINS2_10policy_hubILb1EN4cuda3std3__45tupleIJN6thrust24THRUST_300001_SM_1000_NS7pointerIiNSA_8cuda_cub3tagENSA_11use_defaultESE_EEEEEE10policy1000ElNS7_10__identityENSA_10device_ptrItEEJPiEEEvT0_iT1_T2_DpNS2_10kernel_argIT3_EE_param_1,
	.param .align 1 .b8 _ZN3cub18CUB_300001_SM_10006detail9transform16transform_kernelINS2_10policy_hubILb1EN4cuda3std3__45tupleIJN6thrust24THRUST_300001_SM_1000_NS7pointerIiNSA_8cuda_cub3tagENSA_11use_defaultESE_EEEEEE10policy1000ElNS7_10__identityENSA_10device_ptrItEEJPiEEEvT0_iT1_T2_DpNS2_10kernel_argIT3_EE_param_2[1],
	.param .align 8 .b8 _ZN3cub18CUB_300001_SM_10006detail9transform16transform_kernelINS2_10policy_hubILb1EN4cuda3std3__45tupleIJN6thrust24THRUST_300001_SM_1000_NS7pointerIiNSA_8cuda_cub3tagENSA_11use_defaultESE_EEEEEE10policy1000ElNS7_10__identityENSA_10device_ptrItEEJPiEEEvT0_iT1_T2_DpNS2_10kernel_argIT3_EE_param_3[8],
	.param .align 8 .b8 _ZN3cub18CUB_300001_SM_10006detail9transform16transform_kernelINS2_10policy_hubILb1EN4cuda3std3__45tupleIJN6thrust24THRUST_300001_SM_1000_NS7pointerIiNSA_8cuda_cub3tagENSA_11use_defaultESE_EEEEEE10policy1000ElNS7_10__identityENSA_10device_ptrItEEJPiEEEvT0_iT1_T2_DpNS2_10kernel_argIT3_EE_param_4[16]
)
.maxntid 128
{
	.reg .pred 	%p<51>;
	.reg .b32 	%r<160>;
	.reg .b64 	%rd<129>;

	ld.param.u64 	%rd25, [_ZN3cub18CUB_300001_SM_10006detail9transform16transform_kernelINS2_10policy_hubILb1EN4cuda3std3__45tupleIJN6thrust24THRUST_300001_SM_1000_NS7pointerIiNSA_8cuda_cub3tagENSA_11use_defaultESE_EEEEEE10policy1000ElNS7_10__identityENSA_10device_ptrItEEJPiEEEvT0_iT1_T2_DpNS2_10kernel_argIT3_EE_param_0];
	ld.param.u64 	%rd26, [_ZN3cub18CUB_300001_SM_10006detail9transform16transform_kernelINS2_10policy_hubILb1EN4cuda3std3__45tupleIJN6thrust24THRUST_300001_SM_1000_NS7pointerIiNSA_8cuda_cub3tagENSA_11use_defaultESE_EEEEEE10policy1000ElNS7_10__identityENSA_10device_ptrItEEJPiEEEvT0_iT1_T2_DpNS2_10kernel_argIT3_EE_param_4];
	ld.param.u64 	%rd27, [_ZN3cub18CUB_300001_SM_10006detail9transform16transform_kernelINS2_10policy_hubILb1EN4cuda3std3__45tupleIJN6thrust24THRUST_300001_SM_1000_NS7pointerIiNSA_8cuda_cub3tagENSA_11use_defaultESE_EEEEEE10policy1000ElNS7_10__identityENSA_10device_ptrItEEJPiEEEvT0_iT1_T2_DpNS2_10kernel_argIT3_EE_param_3];
	ld.param.u32 	%r60, [_ZN3cub18CUB_300001_SM_10006detail9transform16transform_kernelINS2_10policy_hubILb1EN4cuda3std3__45tupleIJN6thrust24THRUST_300001_SM_1000_NS7pointerIiNSA_8cuda_cub3tagENSA_11use_defaultESE_EEEEEE10policy1000ElNS7_10__identityENSA_10device_ptrItEEJPiEEEvT0_iT1_T2_DpNS2_10kernel_argIT3_EE_param_1];
	cvta.to.global.u64 	%rd1, %rd27;
	cvta.to.global.u64 	%rd2, %rd26;
	shl.b32 	%r1, %r60, 7;
	mov.u32 	%r61, %ctaid.x;
	cvt.u64.u32 	%rd28, %r61;
	cvt.s64.s32 	%rd29, %r1;
	mul.lo.s64 	%rd3, %rd29, %rd28;
	sub.s64 	%rd30, %rd25, %rd3;
	min.s64 	%rd31, %rd30, %rd29;
	cvt.u32.u64 	%r2, %rd31;
	shl.b32 	%r3, %r2, 2;
	mov.u32 	%r4, %tid.x;
	shl.b32 	%r146, %r4, 7;
	setp.ge.s32 	%p1, %r146, %r3;
	@%p1 bra 	$L__BB3_3;
	shl.b64 	%rd32, %rd3, 2;
	add.s64 	%rd33, %rd2, %rd32;
	mul.wide.u32 	%rd34, %r4, 128;
	add.s64 	%rd126, %rd33, %rd34;
$L__BB3_2:
	.pragma "nounroll";
	// begin inline asm
	prefetch.global.L2 [%rd126];
	// end inline asm
	add.s32 	%r146, %r146, 16384;
	add.s64 	%rd126, %rd126, 16384;
	setp.lt.s32 	%p2, %r146, %r3;
	@%p2 bra 	$L__BB3_2;
$L__BB3_3:
	shl.b64 	%rd36, %rd3, 2;
	add.s64 	%rd7, %rd2, %rd36;
	shl.b64 	%rd37, %rd3, 1;
	add.s64 	%rd8, %rd1, %rd37;
	setp.eq.s32 	%p3, %r1, %r2;
	@%p3 bra 	$L__BB3_75;
	setp.lt.s32 	%p4, %r60, 1;
	@%p4 bra 	$L__BB3_88;
	and.b32  	%r8, %r60, 15;
	setp.lt.u32 	%p5, %r60, 16;
	mov.b32 	%r155, 0;
	@%p5 bra 	$L__BB3_40;
	and.b32  	%r155, %r60, 2147483632;
	mov.b32 	%r149, 0;
$L__BB3_7:
	.pragma "nounroll";
	shl.b32 	%r64, %r149, 7;
	add.s32 	%r19, %r64, %r4;
	setp.ge.s32 	%p6, %r19, %r2;
	@%p6 bra 	$L__BB3_9;
	mul.wide.u32 	%rd38, %r19, 4;
	add.s64 	%rd39, %rd7, %rd38;
	ld.global.u32 	%r65, [%rd39];
	mul.wide.u32 	%rd40, %r19, 2;
	add.s64 	%rd41, %rd8, %rd40;
	st.global.u16 	[%rd41], %r65;
$L__BB3_9:
	add.s32 	%r20, %r19, 128;
	setp.ge.s32 	%p7, %r20, %r2;
	@%p7 bra 	$L__BB3_11;
	mul.wide.u32 	%rd42, %r20, 4;
	add.s64 	%rd43, %rd7, %rd42;
	ld.global.u32 	%r66, [%rd43];
	mul.wide.u32 	%rd44, %r20, 2;
	add.s64 	%rd45, %rd8, %rd44;
	st.global.u16 	[%rd45], %r66;
$L__BB3_11:
	add.s32 	%r21, %r19, 256;
	setp.ge.s32 	%p8, %r21, %r2;
	@%p8 bra 	$L__BB3_13;
	mul.wide.u32 	%rd46, %r21, 4;
	add.s64 	%rd47, %rd7, %rd46;
	ld.global.u32 	%r67, [%rd47];
	mul.wide.u32 	%rd48, %r21, 2;
	add.s64 	%rd49, %rd8, %rd48;
	st.global.u16 	[%rd49], %r67;
$L__BB3_13:
	add.s32 	%r22, %r19, 384;
	setp.ge.s32 	%p9, %r22, %r2;
	@%p9 bra 	$L__BB3_15;
	mul.wide.u32 	%rd50, %r22, 4;
	add.s64 	%rd51, %rd7, %rd50;
	ld.global.u32 	%r68, [%rd51];
	mul.wide.u32 	%rd52, %r22, 2;
	add.s64 	%rd53, %rd8, %rd52;
	st.global.u16 	[%rd53], %r68;
$L__BB3_15:
	add.s32 	%r23, %r19, 512;
	setp.ge.s32 	%p10, %r23, %r2;
	@%p10 bra 	$L__BB3_17;
	mul.wide.u32 	%rd54, %r23, 4;
	add.s64 	%rd55, %rd7, %rd54;
	ld.global.u32 	%r69, [%rd55];
	mul.wide.u32 	%rd56, %r23, 2;
	add.s64 	%rd57, %rd8, %rd56;
	st.global.u16 	[%rd57], %r69;
$L__BB3_17:
	add.s32 	%r24, %r19, 640;
	setp.ge.s32 	%p11, %r24, %r2;
	@%p11 bra 	$L__BB3_19;
	mul.wide.u32 	%rd58, %r24, 4;
	add.s64 	%rd59, %rd7, %rd58;
	ld.global.u32 	%r70, [%rd59];
	mul.wide.u32 	%rd60, %r24, 2;
	add.s64 	%rd61, %rd8, %rd60;
	st.global.u16 	[%rd61], %r70;
$L__BB3_19:
	add.s32 	%r25, %r19, 768;
	setp.ge.s32 	%p12, %r25, %r2;
	@%p12 bra 	$L__BB3_21;
	mul.wide.u32 	%rd62, %r25, 4;
	add.s64 	%rd63, %rd7, %rd62;
	ld.global.u32 	%r71, [%rd63];
	mul.wide.u32 	%rd64, %r25, 2;
	add.s64 	%rd65, %rd8, %rd64;
	st.global.u16 	[%rd65], %r71;
$L__BB3_21:
	add.s32 	%r26, %r19, 896;
	setp.ge.s32 	%p13, %r26, %r2;
	@%p13 bra 	$L__BB3_23;
	mul.wide.u32 	%rd66, %r26, 4;
	add.s64 	%rd67, %rd7, %rd66;
	ld.global.u32 	%r72, [%rd67];
	mul.wide.u32 	%rd68, %r26, 2;
	add.s64 	%rd69, %rd8, %rd68;
	st.global.u16 	[%rd69], %r72;
$L__BB3_23:
	add.s32 	%r27, %r19, 1024;
	setp.ge.s32 	%p14, %r27, %r2;
	@%p14 bra 	$L__BB3_25;
	mul.wide.u32 	%rd70, %r27, 4;
	add.s64 	%rd71, %rd7, %rd70;
	ld.global.u32 	%r73, [%rd71];
	mul.wide.u32 	%rd72, %r27, 2;
	add.s64 	%rd73, %rd8, %rd72;
	st.global.u16 	[%rd73], %r73;
$L__BB3_25:
	add.s32 	%r74, %r19, 1152;
	setp.ge.s32 	%p15, %r74, %r2;
	mul.wide.s32 	%rd74, %r74, 4;
	add.s64 	%rd17, %rd7, %rd74;
	mul.wide.s32 	%rd75, %r74, 2;
	add.s64 	%rd18, %rd8, %rd75;
	@%p15 bra 	$L__BB3_27;
	ld.global.u32 	%r75, [%rd17];
	st.global.u16 	[%rd18], %r75;
$L__BB3_27:
	add.s32 	%r76, %r19, 1280;
	setp.ge.s32 	%p16, %r76, %r2;
	@%p16 bra 	$L__BB3_29;
	ld.global.u32 	%r77, [%rd17+512];
	st.global.u16 	[%rd18+256], %r77;
$L__BB3_29:
	add.s32 	%r78, %r19, 1408;
	setp.ge.s32 	%p17, %r78, %r2;
	@%p17 bra 	$L__BB3_31;
	ld.global.u32 	%r79, [%rd17+1024];
	st.global.u16 	[%rd18+512], %r79;
$L__BB3_31:
	add.s32 	%r80, %r19, 1536;
	setp.ge.s32 	%p18, %r80, %r2;
	@%p18 bra 	$L__BB3_33;
	ld.global.u32 	%r81, [%rd17+1536];
	st.global.u16 	[%rd18+768], %r81;
$L__BB3_33:
	add.s32 	%r82, %r19, 1664;
	setp.ge.s32 	%p19, %r82, %r2;
	@%p19 bra 	$L__BB3_35;
	ld.global.u32 	%r83, [%rd17+2048];
	st.global.u16 	[%rd18+1024], %r83;
$L__BB3_35:
	add.s32 	%r84, %r19, 1792;
	setp.ge.s32 	%p20, %r84, %r2;
	@%p20 bra 	$L__BB3_37;
	ld.global.u32 	%r85, [%rd17+2560];
	st.global.u16 	[%rd18+1280], %r85;
$L__BB3_37:
	add.s32 	%r86, %r19, 1920;
	setp.ge.s32 	%p21, %r86, %r2;
	@%p21 bra 	$L__BB3_39;
	ld.global.u32 	%r87, [%rd17+3072];
	st.global.u16 	[%rd18+1536], %r87;
$L__BB3_39:
	add.s32 	%r149, %r149, 16;
	setp.eq.s32 	%p22, %r149, %r155;
	@%p22 bra 	$L__BB3_40;
	bra.uni 	$L__BB3_7;
$L__BB3_40:
	setp.eq.s32 	%p23, %r8, 0;
	@%p23 bra 	$L__BB3_88;
	and.b32  	%r43, %r60, 7;
	setp.lt.u32 	%p24, %r8, 8;
	@%p24 bra 	$L__BB3_59;
	shl.b32 	%r88, %r155, 7;
	add.s32 	%r44, %r88, %r4;
	setp.ge.s32 	%p25, %r44, %r2;
	mul.wide.s32 	%rd76, %r44, 4;
	add.s64 	%rd21, %rd7, %rd76;
	mul.wide.s32 	%rd77, %r44, 2;
	add.s64 	%rd22, %rd8, %rd77;
	@%p25 bra 	$L__BB3_44;
	ld.global.u32 	%r89, [%rd21];
	st.global.u16 	[%rd22], %r89;
$L__BB3_44:
	add.s32 	%r90, %r44, 128;
	setp.ge.s32 	%p26, %r90, %r2;
	@%p26 bra 	$L__BB3_46;
	ld.global.u32 	%r91, [%rd21+512];
	st.global.u16 	[%rd22+256], %r91;
$L__BB3_46:
	add.s32 	%r92, %r44, 256;
	setp.ge.s32 	%p27, %r92, %r2;
	@%p27 bra 	$L__BB3_48;
	ld.global.u32 	%r93, [%rd21+1024];
	st.global.u16 	[%rd22+512], %r93;
$L__BB3_48:
	add.s32 	%r94, %r44, 384;
	setp.ge.s32 	%p28, %r94, %r2;
	@%p28 bra 	$L__BB3_50;
	ld.global.u32 	%r95, [%rd21+1536];
	st.global.u16 	[%rd22+768], %r95;
$L__BB3_50:
	add.s32 	%r96, %r44, 512;
	setp.ge.s32 	%p29, %r96, %r2;
	@%p29 bra 	$L__BB3_52;
	ld.global.u32 	%r97, [%rd21+2048];
	st.global.u16 	[%rd22+1024], %r97;
$L__BB3_52:
	add.s32 	%r98, %r44, 640;
	setp.ge.s32 	%p30, %r98, %r2;
	@%p30 bra 	$L__BB3_54;
	ld.global.u32 	%r99, [%rd21+2560];
	st.global.u16 	[%rd22+1280], %r99;
$L__BB3_54:
	add.s32 	%r100, %r44, 768;
	setp.ge.s32 	%p31, %r100, %r2;
	@%p31 bra 	$L__BB3_56;
	ld.global.u32 	%r101, [%rd21+3072];
	st.global.u16 	[%rd22+1536], %r101;
$L__BB3_56:
	add.s32 	%r102, %r44, 896;
	setp.ge.s32 	%p32, %r102, %r2;
	@%p32 bra 	$L__BB3_58;
	ld.global.u32 	%r103, [%rd21+3584];
	st.global.u16 	[%rd22+1792], %r103;
$L__BB3_58:
	add.s32 	%r155, %r155, 8;
$L__BB3_59:
	setp.eq.s32 	%p33, %r43, 0;
	@%p33 bra 	$L__BB3_88;
	and.b32  	%r47, %r60, 3;
	setp.lt.u32 	%p34, %r43, 4;
	@%p34 bra 	$L__BB3_70;
	shl.b32 	%r104, %r155, 7;
	add.s32 	%r48, %r104, %r4;
	setp.ge.s32 	%p35, %r48, %r2;
	@%p35 bra 	$L__BB3_63;
	mul.wide.s32 	%rd78, %r48, 4;
	add.s64 	%rd79, %rd7, %rd78;
	ld.global.u32 	%r105, [%rd79];
	mul.wide.s32 	%rd80, %r48, 2;
	add.s64 	%rd81, %rd8, %rd80;
	st.global.u16 	[%rd81], %r105;
$L__BB3_63:
	add.s32 	%r49, %r48, 128;
	setp.ge.s32 	%p36, %r49, %r2;
	@%p36 bra 	$L__BB3_65;
	mul.wide.s32 	%rd82, %r49, 4;
	add.s64 	%rd83, %rd7, %rd82;
	ld.global.u32 	%r106, [%rd83];
	mul.wide.s32 	%rd84, %r49, 2;
	add.s64 	%rd85, %rd8, %rd84;
	st.global.u16 	[%rd85], %r106;
$L__BB3_65:
	add.s32 	%r50, %r48, 256;
	setp.ge.s32 	%p37, %r50, %r2;
	@%p37 bra 	$L__BB3_67;
	mul.wide.s32 	%rd86, %r50, 4;
	add.s64 	%rd87, %rd7, %rd86;
	ld.global.u32 	%r107, [%rd87];
	mul.wide.s32 	%rd88, %r50, 2;
	add.s64 	%rd89, %rd8, %rd88;
	st.global.u16 	[%rd89], %r107;
$L__BB3_67:
	add.s32 	%r51, %r48, 384;
	setp.ge.s32 	%p38, %r51, %r2;
	@%p38 bra 	$L__BB3_69;
	mul.wide.s32 	%rd90, %r51, 4;
	add.s64 	%rd91, %rd7, %rd90;
	ld.global.u32 	%r108, [%rd91];
	mul.wide.s32 	%rd92, %r51, 2;
	add.s64 	%rd93, %rd8, %rd92;
	st.global.u16 	[%rd93], %r108;
$L__BB3_69:
	add.s32 	%r155, %r155, 4;
$L__BB3_70:
	setp.eq.s32 	%p39, %r47, 0;
	@%p39 bra 	$L__BB3_88;
	shl.b32 	%r109, %r155, 7;
	add.s32 	%r159, %r4, %r109;
	neg.s32 	%r158, %r47;
$L__BB3_72:
	.pragma "nounroll";
	setp.ge.s32 	%p40, %r159, %r2;
	@%p40 bra 	$L__BB3_74;
	mul.wide.s32 	%rd96, %r159, 4;
	add.s64 	%rd97, %rd7, %rd96;
	ld.global.u32 	%r110, [%rd97];
	mul.wide.s32 	%rd98, %r159, 2;
	add.s64 	%rd99, %rd8, %rd98;
	st.global.u16 	[%rd99], %r110;
$L__BB3_74:
	add.s32 	%r159, %r159, 128;
	add.s32 	%r158, %r158, 1;
	setp.ne.s32 	%p41, %r158, 0;
	@%p41 bra 	$L__BB3_72;
	bra.uni 	$L__BB3_88;
$L__BB3_75:
	setp.lt.s32 	%p42, %r60, 1;
	@%p42 bra 	$L__BB3_88;
	and.b32  	%r10, %r60, 15;
	setp.lt.u32 	%p43, %r60, 16;
	mov.b32 	%r151, 0;
	@%p43 bra 	$L__BB3_79;
	and.b32  	%r151, %r60, 2147483632;
	neg.s32 	%r148, %r151;
	add.s64 	%rd101, %rd36, %rd2;
	add.s64 	%rd9, %rd101, 1536;
	add.s32 	%r147, %r4, 1152;
	add.s64 	%rd103, %rd37, %rd1;
	add.s64 	%rd10, %rd103, 768;
	mul.wide.u32 	%rd104, %r4, 2;
	add.s64 	%rd105, %rd103, %rd104;
	add.s64 	%rd128, %rd105, 1024;
	mul.wide.u32 	%rd106, %r4, 4;
	add.s64 	%rd107, %rd101, %rd106;
	add.s64 	%rd127, %rd107, 2048;
$L__BB3_78:
	.pragma "nounroll";
	mul.wide.s32 	%rd108, %r147, 4;
	add.s64 	%rd109, %rd9, %rd108;
	mul.wide.s32 	%rd110, %r147, 2;
	add.s64 	%rd111, %rd10, %rd110;
	ld.global.u32 	%r112, [%rd127+-2048];
	st.global.u16 	[%rd128+-1024], %r112;
	ld.global.u32 	%r113, [%rd127+-1536];
	st.global.u16 	[%rd128+-768], %r113;
	ld.global.u32 	%r114, [%rd127+-1024];
	st.global.u16 	[%rd128+-512], %r114;
	ld.global.u32 	%r115, [%rd127+-512];
	st.global.u16 	[%rd128+-256], %r115;
	ld.global.u32 	%r116, [%rd127];
	st.global.u16 	[%rd128], %r116;
	ld.global.u32 	%r117, [%rd127+512];
	st.global.u16 	[%rd128+256], %r117;
	ld.global.u32 	%r118, [%rd127+1024];
	st.global.u16 	[%rd128+512], %r118;
	ld.global.u32 	%r119, [%rd127+1536];
	st.global.u16 	[%rd128+768], %r119;
	ld.global.u32 	%r120, [%rd127+2048];
	st.global.u16 	[%rd128+1024], %r120;
	ld.global.u32 	%r121, [%rd109+-1536];
	st.global.u16 	[%rd111+-768], %r121;
	ld.global.u32 	%r122, [%rd109+-1024];
	st.global.u16 	[%rd111+-512], %r122;
	ld.global.u32 	%r123, [%rd109+-512];
	st.global.u16 	[%rd111+-256], %r123;
	ld.global.u32 	%r124, [%rd109];
	st.global.u16 	[%rd111], %r124;
	ld.global.u32 	%r125, [%rd109+512];
	st.global.u16 	[%rd111+256], %r125;
	ld.global.u32 	%r126, [%rd109+1024];
	st.global.u16 	[%rd111+512], %r126;
	ld.global.u32 	%r127, [%rd109+1536];
	st.global.u16 	[%rd111+768], %r127;
	add.s32 	%r148, %r148, 16;
	add.s32 	%r147, %r147, 2048;
	add.s64 	%rd128, %rd128, 4096;
	add.s64 	%rd127, %rd127, 8192;
	setp.eq.s32 	%p44, %r148, 0;
	@%p44 bra 	$L__BB3_79;
	bra.uni 	$L__BB3_78;
$L__BB3_79:
	setp.eq.s32 	%p45, %r10, 0;
	@%p45 bra 	$L__BB3_88;
	and.b32  	%r30, %r60, 7;
	setp.lt.u32 	%p46, %r10, 8;
	@%p46 bra 	$L__BB3_82;
	shl.b32 	%r128, %r151, 7;
	add.s32 	%r129, %r128, %r4;
	mul.wide.s32 	%rd112, %r129, 4;
	add.s64 	%rd113, %rd7, %rd112;
	ld.global.u32 	%r130, [%rd113];
	mul.wide.s32 	%rd114, %r129, 2;
	add.s64 	%rd115, %rd8, %rd114;
	st.global.u16 	[%rd115], %r130;
	ld.global.u32 	%r131, [%rd113+512];
	st.global.u16 	[%rd115+256], %r131;
	ld.global.u32 	%r132, [%rd113+1024];
	st.global.u16 	[%rd115+512], %r132;
	ld.global.u32 	%r133, [%rd113+1536];
	st.global.u16 	[%rd115+768], %r133;
	ld.global.u32 	%r134, [%rd113+2048];
	st.global.u16 	[%rd115+1024], %r134;
	ld.global.u32 	%r135, [%rd113+2560];
	st.global.u16 	[%rd115+1280], %r135;
	ld.global.u32 	%r136, [%rd113+3072];
	st.global.u16 	[%rd115+1536], %r136;
	ld.global.u32 	%r137, [%rd113+3584];
	st.global.u16 	[%rd115+1792], %r137;
	add.s32 	%r151, %r151, 8;
$L__BB3_82:
	setp.eq.s32 	%p47, %r30, 0;
	@%p47 bra 	$L__BB3_88;
	and.b32  	%r33, %r60, 3;
	setp.lt.u32 	%p48, %r30, 4;
	@%p48 bra 	$L__BB3_85;
	shl.b32 	%r138, %r151, 7;
	add.s32 	%r139, %r138, %r4;
	mul.wide.s32 	%rd116, %r139, 4;
	add.s64 	%rd117, %rd7, %rd116;
	ld.global.u32 	%r140, [%rd117];
	mul.wide.s32 	%rd118, %r139, 2;
	add.s64 	%rd119, %rd8, %rd118;
	st.global.u16 	[%rd119], %r140;
	ld.global.u32 	%r141, [%rd117+512];
	st.global.u16 	[%rd119+256], %r141;
	ld.global.u32 	%r142, [%rd117+1024];
	st.global.u16 	[%rd119+512], %r142;
	ld.global.u32 	%r143, [%rd117+1536];
	st.global.u16 	[%rd119+768], %r143;
	add.s32 	%r151, %r151, 4;
$L__BB3_85:
	setp.eq.s32 	%p49, %r33, 0;
	@%p49 bra 	$L__BB3_88;
	add.s64 	%rd19, %rd1, %rd37;
	shl.b32 	%r144, %r151, 7;
	add.s32 	%r154, %r4, %r144;
	shl.b64 	%rd121, %rd3, 2;
	add.s64 	%rd20, %rd2, %rd121;
	neg.s32 	%r153, %r33;
$L__BB3_87:
	.pragma "nounroll";
	mul.wide.s32 	%rd122, %r154, 2;
	add.s64 	%rd123, %rd19, %rd122;
	mul.wide.s32 	%rd124, %r154, 4;
	add.s64 	%rd125, %rd20, %rd124;
	ld.global.u32 	%r145, [%rd125];
	st.global.u16 	[%rd123], %r145;
	add.s32 	%r154, %r154, 128;
	add.s32 	%r153, %r153, 1;
	setp.eq.s32 	%p50, %r153, 0;
	@%p50 bra 	$L__BB3_88;
	bra.uni 	$L__BB3_87;
$L__BB3_88:
	ret;

}
	// .globl	_ZN3cub18CUB_300001_SM_10006detail9transform16transform_kernelINS2_10policy_hubILb1EN4cuda3std3__45tupleIJN6thrust24THRUST_300001_SM_1000_NS7pointerIiNSA_8cuda_cub3tagENSA_11use_defaultESE_EEEEEE10policy1000EiNS7_10__identityENSA_6detail15normal_iteratorINSA_10device_ptrItEEEEJPiEEEvT0_iT1_T2_DpNS2_10kernel_argIT3_EE
.visible .entry _ZN3cub18CUB_300001_SM_10006detail9transform16transform_kernelINS2_10policy_hubILb1EN4cuda3std3__45tupleIJN6thrust24THRUST_300001_SM_1000_NS7pointerIiNSA_8cuda_cub3tagENSA_11use_defaultESE_EEEEEE10policy1000EiNS7_10__identityENSA_6detail15normal_iteratorINSA_10device_ptrItEEEEJPiEEEvT0_iT1_T2_DpNS2_10kernel_argIT3_EE(
	.param .u32 _ZN3cub18CUB_300001_SM_10006detail9transform16transform_kernelINS2_10policy_hubILb1EN4cuda3std3__45tupleIJN6thrust24THRUST_300001_SM_1000_NS7pointerIiNSA_8cuda_cub3tagENSA_11use_defaultESE_EEEEEE10policy1000EiNS7_10__identityENSA_6detail15normal_iteratorINSA_10device_ptrItEEEEJPiEEEvT0_iT1_T2_DpNS2_10kernel_argIT3_EE_param_0,
	.param .u32 _ZN3cub18CUB_300001_SM_10006detail9transform16transform_kernelINS2_10policy_hubILb1EN4cuda3std3__45tupleIJN6thrust24THRUST_300001_SM_1000_NS7pointerIiNSA_8cuda_cub3tagENSA_11use_defaultESE_EEEEEE10policy1000EiNS7_10__identityENSA_6detail15normal_iteratorINSA_10device_ptrItEEEEJPiEEEvT0_iT1_T2_DpNS2_10kernel_argIT3_EE_param_1,
	.param .align 1 .b8 _ZN3cub18CUB_300001_SM_10006detail9transform16transform_kernelINS2_10policy_hubILb1EN4cuda3std3__45tupleIJN6thrust24THRUST_300001_SM_1000_NS7pointerIiNSA_8cuda_cub3tagENSA_11use_defaultESE_EEEEEE10policy1000EiNS7_10__identityENSA_6detail15normal_iteratorINSA_10device_ptrItEEEEJPiEEEvT0_iT1_T2_DpNS2_10kernel_argIT3_EE_param_2[1],
	.param .align 8 .b8 _ZN3cub18CUB_300001_SM_10006detail9transform16transform_kernelINS2_10policy_hubILb1EN4cuda3std3__45tupleIJN6thrust24THRUST_300001_SM_1000_NS7pointerIiNSA_8cuda_cub3tagENSA_11use_defaultESE_EEEEEE10policy1000EiNS7_10__identityENSA_6detail15normal_iteratorINSA_10device_ptrItEEEEJPiEEEvT0_iT1_T2_DpNS2_10kernel_argIT3_EE_param_3[8],
	.param .align 8 .b8 _ZN3cub18CUB_300001_SM_10006detail9transform16transform_kernelINS2_10policy_hubILb1EN4cuda3std3__45tupleIJN6thrust24THRUST_300001_SM_1000_NS7pointerIiNSA_8cuda_cub3tagENSA_11use_defaultESE_EEEEEE10policy1000EiNS7_10__identityENSA_6detail15normal_iteratorINSA_10device_ptrItEEEEJPiEEEvT0_iT1_T2_DpNS2_10kernel_argIT3_EE_param_4[16]
)
.maxntid 128
{
	.reg .pred 	%p<51>;
	.reg .b32 	%r<163>;
	.reg .b64 	%rd<123>;

	ld.param.u32 	%r63, [_ZN3cub18CUB_300001_SM_10006detail9transform16transform_kernelINS2_10policy_hubILb1EN4cuda3std3__45tupleIJN6thrust24THRUST_300001_SM_1000_NS7pointerIiNSA_8cuda_cub3tagENSA_11use_defaultESE_EEEEEE10policy1000EiNS7_10__identityENSA_6detail15normal_iteratorINSA_10device_ptrItEEEEJPiEEEvT0_iT1_T2_DpNS2_10kernel_argIT3_EE_param_0];
	ld.param.u64 	%rd24, [_ZN3cub18CUB_300001_SM_10006detail9transform16transform_kernelINS2_10policy_hubILb1EN4cuda3std3__45tupleIJN6thrust24THRUST_300001_SM_1000_NS7pointerIiNSA_8cuda_cub3tagENSA_11use_defaultESE_EEEEEE10policy1000EiNS7_10__identityENSA_6detail15normal_iteratorINSA_10device_ptrItEEEEJPiEEEvT0_iT1_T2_DpNS2_10kernel_argIT3_EE_param_4];
	ld.param.u64 	%rd25, [_ZN3cub18CUB_300001_SM_10006detail9transform16transform_kernelINS2_10policy_hubILb1EN4cuda3std3__45tupleIJN6thrust24THRUST_300001_SM_1000_NS7pointerIiNSA_8cuda_cub3tagENSA_11use_defaultESE_EEEEEE10policy1000EiNS7_10__identityENSA_6detail15normal_iteratorINSA_10device_ptrItEEEEJPiEEEvT0_iT1_T2_DpNS2_10kernel_argIT3_EE_param_3];
	ld.param.u32 	%r62, [_ZN3cub18CUB_300001_SM_10006detail9transform16transform_kernelINS2_10policy_hubILb1EN4cuda3std3__45tupleIJN6thrust24THRUST_300001_SM_1000_NS7pointerIiNSA_8cuda_cub3tagENSA_11use_defaultESE_EEEEEE10policy1000EiNS7_10__identityENSA_6detail15normal_iteratorINSA_10device_ptrItEEEEJPiEEEvT0_iT1_T2_DpNS2_10kernel_argIT3_EE_param_1];
	cvta.to.global.u64 	%rd1, %rd25;
	cvta.to.global.u64 	%rd2, %rd24;
	shl.b32 	%r1, %r62, 7;
	mov.u32 	%r64, %ctaid.x;
	mul.lo.s32 	%r2, %r1, %r64;
	sub.s32 	%r3, %r63, %r2;
	min.s32 	%r4, %r1, %r3;
	shl.b32 	%r5, %r4, 2;
	mov.u32 	%r6, %tid.x;
	shl.b32 	%r149, %r6, 7;
	setp.ge.s32 	%p1, %r149, %r5;
	@%p1 bra 	$L__BB4_3;
	mul.wide.u32 	%rd26, %r6, 128;
	add.s64 	%rd27, %rd2, %rd26;
	mul.wide.s32 	%rd28, %r2, 4;
	add.s64 	%rd120, %rd27, %rd28;
$L__BB4_2:
	.pragma "nounroll";
	// begin inline asm
	prefetch.global.L2 [%rd120];
	// end inline asm
	add.s32 	%r149, %r149, 16384;
	add.s64 	%rd120, %rd120, 16384;
	setp.lt.s32 	%p2, %r149, %r5;
	@%p2 bra 	$L__BB4_2;
$L__BB4_3:
	mul.wide.s32 	%rd30, %r2, 4;
	add.s64 	%rd6, %rd2, %rd30;
	mul.wide.s32 	%rd31, %r2, 2;
	add.s64 	%rd7, %rd1, %rd31;
	setp.gt.s32 	%p3, %r1, %r3;
	@%p3 bra 	$L__BB4_17;
	setp.lt.s32 	%p4, %r62, 1;
	@%p4 bra 	$L__BB4_88;
	and.b32  	%r10, %r62, 15;
	setp.lt.u32 	%p5, %r62, 16;
	mov.b32 	%r158, 0;
	@%p5 bra 	$L__BB4_8;
	and.b32  	%r158, %r62, 2147483632;
	neg.s32 	%r151, %r158;
	add.s64 	%rd33, %rd30, %rd2;
	add.s64 	%rd8, %rd33, 1536;
	add.s32 	%r150, %r6, 1152;
	add.s64 	%rd35, %rd31, %rd1;
	add.s64 	%rd9, %rd35, 768;
	mul.wide.u32 	%rd36, %r6, 2;
	add.s64 	%rd37, %rd35, %rd36;
	add.s64 	%rd122, %rd37, 1024;
	mul.wide.u32 	%rd38, %r6, 4;
	add.s64 	%rd39, %rd33, %rd38;
	add.s64 	%rd121, %rd39, 2048;
$L__BB4_7:
	.pragma "nounroll";
	mul.wide.s32 	%rd40, %r150, 4;
	add.s64 	%rd41, %rd8, %rd40;
	mul.wide.s32 	%rd42, %r150, 2;
	add.s64 	%rd43, %rd9, %rd42;
	ld.global.u32 	%r66, [%rd121+-2048];
	st.global.u16 	[%rd122+-1024], %r66;
	ld.global.u32 	%r67, [%rd121+-1536];
	st.global.u16 	[%rd122+-768], %r67;
	ld.global.u32 	%r68, [%rd121+-1024];
	st.global.u16 	[%rd122+-512], %r68;
	ld.global.u32 	%r69, [%rd121+-512];
	st.global.u16 	[%rd122+-256], %r69;
	ld.global.u32 	%r70, [%rd121];
	st.global.u16 	[%rd122], %r70;
	ld.global.u32 	%r71, [%rd121+512];
	st.global.u16 	[%rd122+256], %r71;
	ld.global.u32 	%r72, [%rd121+1024];
	st.global.u16 	[%rd122+512], %r72;
	ld.global.u32 	%r73, [%rd121+1536];
	st.global.u16 	[%rd122+768], %r73;
	ld.global.u32 	%r74, [%rd121+2048];
	st.global.u16 	[%rd122+1024], %r74;
	ld.global.u32 	%r75, [%rd41+-1536];
	st.global.u16 	[%rd43+-768], %r75;
	ld.global.u32 	%r76, [%rd41+-1024];
	st.global.u16 	[%rd43+-512], %r76;
	ld.global.u32 	%r77, [%rd41+-512];
	st.global.u16 	[%rd43+-256], %r77;
	ld.global.u32 	%r78, [%rd41];
	st.global.u16 	[%rd43], %r78;
	ld.global.u32 	%r79, [%rd41+512];
	st.global.u16 	[%rd43+256], %r79;
	ld.global.u32 	%r80, [%rd41+1024];
	st.global.u16 	[%rd43+512], %r80;
	ld.global.u32 	%r81, [%rd41+1536];
	st.global.u16 	[%rd43+768], %r81;
	add.s32 	%r151, %r151, 16;
	add.s32 	%r150, %r150, 2048;
	add.s64 	%rd122, %rd122, 4096;
	add.s64 	%rd121, %rd121, 8192;
	setp.eq.s32 	%p6, %r151, 0;
	@%p6 bra 	$L__BB4_8;
	bra.uni 	$L__BB4_7;
$L__BB4_8:
	setp.eq.s32 	%p7, %r10, 0;
	@%p7 bra 	$L__BB4_88;
	and.b32  	%r50, %r62, 7;
	setp.lt.u32 	%p8, %r10, 8;
	@%p8 bra 	$L__BB4_11;
	shl.b32 	%r82, %r158, 7;
	add.s32 	%r83, %r82, %r6;
	mul.wide.s32 	%rd44, %r83, 4;
	add.s64 	%rd45, %rd6, %rd44;
	ld.global.u32 	%r84, [%rd45];
	mul.wide.s32 	%rd46, %r83, 2;
	add.s64 	%rd47, %rd7, %rd46;
	st.global.u16 	[%rd47], %r84;
	ld.global.u32 	%r85, [%rd45+512];
	st.global.u16 	[%rd47+256], %r85;
	ld.global.u32 	%r86, [%rd45+1024];
	st.global.u16 	[%rd47+512], %r86;
	ld.global.u32 	%r87, [%rd45+1536];
	st.global.u16 	[%rd47+768], %r87;
	ld.global.u32 	%r88, [%rd45+2048];
	st.global.u16 	[%rd47+1024], %r88;
	ld.global.u32 	%r89, [%rd45+2560];
	st.global.u16 	[%rd47+1280], %r89;
	ld.global.u32 	%r90, [%rd45+3072];
	st.global.u16 	[%rd47+1536], %r90;
	ld.global.u32 	%r91, [%rd45+3584];
	st.global.u16 	[%rd47+1792], %r91;
	add.s32 	%r158, %r158, 8;
$L__BB4_11:
	setp.eq.s32 	%p9, %r50, 0;
	@%p9 bra 	$L__BB4_88;
	and.b32  	%r53, %r62, 3;
	setp.lt.u32 	%p10, %r50, 4;
	@%p10 bra 	$L__BB4_14;
	shl.b32 	%r92, %r158, 7;
	add.s32 	%r93, %r92, %r6;
	mul.wide.s32 	%rd48, %r93, 4;
	add.s64 	%rd49, %rd6, %rd48;
	ld.global.u32 	%r94, [%rd49];
	mul.wide.s32 	%rd50, %r93, 2;
	add.s64 	%rd51, %rd7, %rd50;
	st.global.u16 	[%rd51], %r94;
	ld.global.u32 	%r95, [%rd49+512];
	st.global.u16 	[%rd51+256], %r95;
	ld.global.u32 	%r96, [%rd49+1024];
	st.global.u16 	[%rd51+512], %r96;
	ld.global.u32 	%r97, [%rd49+1536];
	st.global.u16 	[%rd51+768], %r97;
	add.s32 	%r158, %r158, 4;
$L__BB4_14:
	setp.eq.s32 	%p11, %r53, 0;
	@%p11 bra 	$L__BB4_88;
	add.s64 	%rd22, %rd1, %rd31;
	shl.b32 	%r98, %r158, 7;
	add.s32 	%r162, %r6, %r98;
	mul.wide.s32 	%rd53, %r2, 4;
	add.s64 	%rd23, %rd2, %rd53;
	neg.s32 	%r161, %r53;
$L__BB4_16:
	.pragma "nounroll";
	mul.wide.s32 	%rd54, %r162, 2;
	add.s64 	%rd55, %rd22, %rd54;
	mul.wide.s32 	%rd56, %r162, 4;
	add.s64 	%rd57, %rd23, %rd56;
	ld.global.u32 	%r99, [%rd57];
	st.global.u16 	[%rd55], %r99;
	add.s32 	%r162, %r162, 128;
	add.s32 	%r161, %r161, 1;
	setp.ne.s32 	%p12, %r161, 0;
	@%p12 bra 	$L__BB4_16;
	bra.uni 	$L__BB4_88;
$L__BB4_17:
	setp.lt.s32 	%p13, %r62, 1;
	@%p13 bra 	$L__BB4_88;
	and.b32  	%r14, %r62, 15;
	setp.lt.u32 	%p14, %r62, 16;
	mov.b32 	%r153, 0;
	@%p14 bra 	$L__BB4_53;
	and.b32  	%r153, %r62, 2147483632;
	mov.b32 	%r152, 0;
$L__BB4_20:
	.pragma "nounroll";
	shl.b32 	%r102, %r152, 7;
	add.s32 	%r21, %r102, %r6;
	setp.ge.s32 	%p15, %r21, %r4;
	@%p15 bra 	$L__BB4_22;
	mul.wide.u32 	%rd58, %r21, 4;
	add.s64 	%rd59, %rd6, %rd58;
	ld.global.u32 	%r103, [%rd59];
	mul.wide.u32 	%rd60, %r21, 2;
	add.s64 	%rd61, %rd7, %rd60;
	st.global.u16 	[%rd61], %r103;
$L__BB4_22:
	add.s32 	%r22, %r21, 128;
	setp.ge.s32 	%p16, %r22, %r4;
	@%p16 bra 	$L__BB4_24;
	mul.wide.u32 	%rd62, %r22, 4;
	add.s64 	%rd63, %rd6, %rd62;
	ld.global.u32 	%r104, [%rd63];
	mul.wide.u32 	%rd64, %r22, 2;
	add.s64 	%rd65, %rd7, %rd64;
	st.global.u16 	[%rd65], %r104;
$L__BB4_24:
	add.s32 	%r23, %r21, 256;
	setp.ge.s32 	%p17, %r23, %r4;
	@%p17 bra 	$L__BB4_26;
	mul.wide.u32 	%rd66, %r23, 4;
	add.s64 	%rd67, %rd6, %rd66;
	ld.global.u32 	%r105, [%rd67];
	mul.wide.u32 	%rd68, %r23, 2;
	add.s64 	%rd69, %rd7, %rd68;
	st.global.u16 	[%rd69], %r105;
$L__BB4_26:
	add.s32 	%r24, %r21, 384;
	setp.ge.s32 	%p18, %r24, %r4;
	@%p18 bra 	$L__BB4_28;
	mul.wide.u32 	%rd70, %r24, 4;
	add.s64 	%rd71, %rd6, %rd70;
	ld.global.u32 	%r106, [%rd71];
	mul.wide.u32 	%rd72, %r24, 2;
	add.s64 	%rd73, %rd7, %rd72;
	st.global.u16 	[%rd73], %r106;
$L__BB4_28:
	add.s32 	%r25, %r21, 512;
	setp.ge.s32 	%p19, %r25, %r4;
	@%p19 bra 	$L__BB4_30;
	mul.wide.u32 	%rd74, %r25, 4;
	add.s64 	%rd75, %rd6, %rd74;
	ld.global.u32 	%r107, [%rd75];
	mul.wide.u32 	%rd76, %r25, 2;
	add.s64 	%rd77, %rd7, %rd76;
	st.global.u16 	[%rd77], %r107;
$L__BB4_30:
	add.s32 	%r26, %r21, 640;
	setp.ge.s32 	%p20, %r26, %r4;
	@%p20 bra 	$L__BB4_32;
	mul.wide.u32 	%rd78, %r26, 4;
	add.s64 	%rd79, %rd6, %rd78;
	ld.global.u32 	%r108, [%rd79];
	mul.wide.u32 	%rd80, %r26, 2;
	add.s64 	%rd81, %rd7, %rd80;
	st.global.u16 	[%rd81], %r108;
$L__BB4_32:
	add.s32 	%r27, %r21, 768;
	setp.ge.s32 	%p21, %r27, %r4;
	@%p21 bra 	$L__BB4_34;
	mul.wide.u32 	%rd82, %r27, 4;
	add.s64 	%rd83, %rd6, %rd82;
	ld.global.u32 	%r109, [%rd83];
	mul.wide.u32 	%rd84, %r27, 2;
	add.s64 	%rd85, %rd7, %rd84;
	st.global.u16 	[%rd85], %r109;
$L__BB4_34:
	add.s32 	%r28, %r21, 896;
	setp.ge.s32 	%p22, %r28, %r4;
	@%p22 bra 	$L__BB4_36;
	mul.wide.u32 	%rd86, %r28, 4;
	add.s64 	%rd87, %rd6, %rd86;
	ld.global.u32 	%r110, [%rd87];
	mul.wide.u32 	%rd88, %r28, 2;
	add.s64 	%rd89, %rd7, %rd88;
	st.global.u16 	[%rd89], %r110;
$L__BB4_36:
	add.s32 	%r29, %r21, 1024;
	setp.ge.s32 	%p23, %r29, %r4;
	@%p23 bra 	$L__BB4_38;
	mul.wide.u32 	%rd90, %r29, 4;
	add.s64 	%rd91, %rd6, %rd90;
	ld.global.u32 	%r111, [%rd91];
	mul.wide.u32 	%rd92, %r29, 2;
	add.s64 	%rd93, %rd7, %rd92;
	st.global.u16 	[%rd93], %r111;
$L__BB4_38:
	add.s32 	%r112, %r21, 1152;
	setp.ge.s32 	%p24, %r112, %r4;
	mul.wide.s32 	%rd94, %r112, 4;
	add.s64 	%rd16, %rd6, %rd94;
	mul.wide.s32 	%rd95, %r112, 2;
	add.s64 	%rd17, %rd7, %rd95;
	@%p24 bra 	$L__BB4_40;
	ld.global.u32 	%r113, [%rd16];
	st.global.u16 	[%rd17], %r113;
$L__BB4_40:
	add.s32 	%r114, %r21, 1280;
	setp.ge.s32 	%p25, %r114, %r4;
	@%p25 bra 	$L__BB4_42;
	ld.global.u32 	%r115, [%rd16+512];
	st.global.u16 	[%rd17+256], %r115;
$L__BB4_42:
	add.s32 	%r116, %r21, 1408;
	setp.ge.s32 	%p26, %r116, %r4;
	@%p26 bra 	$L__BB4_44;
	ld.global.u32 	%r117, [%rd16+1024];
	st.global.u16 	[%rd17+512], %r117;
$L__BB4_44:
	add.s32 	%r118, %r21, 1536;
	setp.ge.s32 	%p27, %r118, %r4;
	@%p27 bra 	$L__BB4_46;
	ld.global.u32 	%r119, [%rd16+1536];
	st.global.u16 	[%rd17+768], %r119;
$L__BB4_46:
	add.s32 	%r120, %r21, 1664;
	setp.ge.s32 	%p28, %r120, %r4;
	@%p28 bra 	$L__BB4_48;
	ld.global.u32 	%r121, [%rd16+2048];
	st.global.u16 	[%rd17+1024], %r121;
$L__BB4_48:
	add.s32 	%r122, %r21, 1792;
	setp.ge.s32 	%p29, %r122, %r4;
	@%p29 bra 	$L__BB4_50;
	ld.global.u32 	%r123, [%rd16+2560];
	st.global.u16 	[%rd17+1280], %r123;
$L__BB4_50:
	add.s32 	%r124, %r21, 1920;
	setp.ge.s32 	%p30, %r124, %r4;
	@%p30 bra 	$L__BB4_52;
	ld.global.u32 	%r125, [%rd16+3072];
	st.global.u16 	[%rd17+1536], %r125;
$L__BB4_52:
	add.s32 	%r152, %r152, 16;
	setp.ne.s32 	%p31, %r152, %r153;
	@%p31 bra 	$L__BB4_20;
$L__BB4_53:
	setp.eq.s32 	%p32, %r14, 0;
	@%p32 bra 	$L__BB4_88;
	and.b32  	%r32, %r62, 7;
	setp.lt.u32 	%p33, %r14, 8;
	@%p33 bra 	$L__BB4_72;
	shl.b32 	%r126, %r153, 7;
	add.s32 	%r33, %r126, %r6;
	setp.ge.s32 	%p34, %r33, %r4;
	mul.wide.s32 	%rd96, %r33, 4;
	add.s64 	%rd18, %rd6, %rd96;
	mul.wide.s32 	%rd97, %r33, 2;
	add.s64 	%rd19, %rd7, %rd97;
	@%p34 bra 	$L__BB4_57;
	ld.global.u32 	%r127, [%rd18];
	st.global.u16 	[%rd19], %r127;
$L__BB4_57:
	add.s32 	%r128, %r33, 128;
	setp.ge.s32 	%p35, %r128, %r4;
	@%p35 bra 	$L__BB4_59;
	ld.global.u32 	%r129, [%rd18+512];
	st.global.u16 	[%rd19+256], %r129;
$L__BB4_59:
	add.s32 	%r130, %r33, 256;
	setp.ge.s32 	%p36, %r130, %r4;
	@%p36 bra 	$L__BB4_61;
	ld.global.u32 	%r131, [%rd18+1024];
	st.global.u16 	[%rd19+512], %r131;
$L__BB4_61:
	add.s32 	%r132, %r33, 384;
	setp.ge.s32 	%p37, %r132, %r4;
	@%p37 bra 	$L__BB4_63;
	ld.global.u32 	%r133, [%rd18+1536];
	st.global.u16 	[%rd19+768], %r133;
$L__BB4_63:
	add.s32 	%r134, %r33, 512;
	setp.ge.s32 	%p38, %r134, %r4;
	@%p38 bra 	$L__BB4_65;
	ld.global.u32 	%r135, [%rd18+2048];
	st.global.u16 	[%rd19+1024], %r135;
$L__BB4_65:
	add.s32 	%r136, %r33, 640;
	setp.ge.s32 	%p39, %r136, %r4;
	@%p39 bra 	$L__BB4_67;
	ld.global.u32 	%r137, [%rd18+2560];
	st.global.u16 	[%rd19+1280], %r137;
$L__BB4_67:
	add.s32 	%r138, %r33, 768;
	setp.ge.s32 	%p40, %r138, %r4;
	@%p40 bra 	$L__BB4_69;
	ld.global.u32 	%r139, [%rd18+3072];
	st.global.u16 	[%rd19+1536], %r139;
$L__BB4_69:
	add.s32 	%r140, %r33, 896;
	setp.ge.s32 	%p41, %r140, %r4;
	@%p41 bra 	$L__BB4_71;
	ld.global.u32 	%r141, [%rd18+3584];
	st.global.u16 	[%rd19+1792], %r141;
$L__BB4_71:
	add.s32 	%r153, %r153, 8;
$L__BB4_72:
	setp.eq.s32 	%p42, %r32, 0;
	@%p42 bra 	$L__BB4_88;
	and.b32  	%r36, %r62, 3;
	setp.lt.u32 	%p43, %r32, 4;
	@%p43 bra 	$L__BB4_83;
	shl.b32 	%r142, %r153, 7;
	add.s32 	%r37, %r142, %r6;
	setp.ge.s32 	%p44, %r37, %r4;
	@%p44 bra 	$L__BB4_76;
	mul.wide.s32 	%rd98, %r37, 4;
	add.s64 	%rd99, %rd6, %rd98;
	ld.global.u32 	%r143, [%rd99];
	mul.wide.s32 	%rd100, %r37, 2;
	add.s64 	%rd101, %rd7, %rd100;
	st.global.u16 	[%rd101], %r143;
$L__BB4_76:
	add.s32 	%r38, %r37, 128;
	setp.ge.s32 	%p45, %r38, %r4;
	@%p45 bra 	$L__BB4_78;
	mul.wide.s32 	%rd102, %r38, 4;
	add.s64 	%rd103, %rd6, %rd102;
	ld.global.u32 	%r144, [%rd103];
	mul.wide.s32 	%rd104, %r38, 2;
	add.s64 	%rd105, %rd7, %rd104;
	st.global.u16 	[%rd105], %r144;
$L__BB4_78:
	add.s32 	%r39, %r37, 256;
	setp.ge.s32 	%p46, %r39, %r4;
	@%p46 bra 	$L__BB4_80;
	mul.wide.s32 	%rd106, %r39, 4;
	add.s64 	%rd107, %rd6, %rd106;
	ld.global.u32 	%r145, [%rd107];
	mul.wide.s32 	%rd108, %r39, 2;
	add.s64 	%rd109, %rd7, %rd108;
	st.global.u16 	[%rd109], %r145;
$L__BB4_80:
	add.s32 	%r40, %r37, 384;
	setp.ge.s32 	%p47, %r40, %r4;
	@%p47 bra 	$L__BB4_82;
	mul.wide.s32 	%rd110, %r40, 4;
	add.s64 	%rd111, %rd6, %rd110;
	ld.global.u32 	%r146, [%rd111];
	mul.wide.s32 	%rd112, %r40, 2;
	add.s64 	%rd113, %rd7, %rd112;
	st.global.u16 	[%rd113], %r146;
$L__BB4_82:
	add.s32 	%r153, %r153, 4;
$L__BB4_83:
	setp.eq.s32 	%p48, %r36, 0;
	@%p48 bra 	$L__BB4_88;
	shl.b32 	%r147, %r153, 7;
	add.s32 	%r157, %r6, %r147;
	neg.s32 	%r156, %r36;
$L__BB4_85:
	.pragma "nounroll";
	setp.ge.s32 	%p49, %r157, %r4;
	@%p49 bra 	$L__BB4_87;
	mul.wide.s32 	%rd116, %r157, 4;
	add.s64 	%rd117, %rd6, %rd116;
	ld.global.u32 	%r148, [%rd117];
	mul.wide.s32 	%rd118, %r157, 2;
	add.s64 	%rd119, %rd7, %rd118;
	st.global.u16 	[%rd119], %r148;
$L__BB4_87:
	add.s32 	%r157, %r157, 128;
	add.s32 	%r156, %r156, 1;
	setp.eq.s32 	%p50, %r156, 0;
	@%p50 bra 	$L__BB4_88;
	bra.uni 	$L__BB4_85;
$L__BB4_88:
	ret;

}
	// .globl	_ZN3cub18CUB_300001_SM_10006detail9transform16transform_kernelINS2_10policy_hubILb1EN4cuda3std3__45tupleIJN6thrust24THRUST_300001_SM_1000_NS7pointerIiNSA_8cuda_cub3tagENSA_11use_defaultESE_EEEEEE10policy1000ElNS7_10__identityENSA_6detail15normal_iteratorINSA_10device_ptrItEEEEJPiEEEvT0_iT1_T2_DpNS2_10kernel_argIT3_EE
.visible .entry _ZN3cub18CUB_300001_SM_10006detail9transform16transform_kernelINS2_10policy_hubILb1EN4cuda3std3__45tupleIJN6thrust24THRUST_300001_SM_1000_NS7pointerIiNSA_8cuda_cub3tagENSA_11use_defaultESE_EEEEEE10policy1000ElNS7_10__identityENSA_6detail15normal_iteratorINSA_10device_ptrItEEEEJPiEEEvT0_iT1_T2_DpNS2_10kernel_argIT3_EE(
	.param .u64 _ZN3cub18CUB_300001_SM_10006detail9transform16transform_kernelINS2_10policy_hubILb1EN4cuda3std3__45tupleIJN6thrust24THRUST_300001_SM_1000_NS7pointerIiNSA_8cuda_cub3tagENSA_11use_defaultESE_EEEEEE10policy1000ElNS7_10__identityENSA_6detail15normal_iteratorINSA_10device_ptrItEEEEJPiEEEvT0_iT1_T2_DpNS2_10kernel_argIT3_EE_param_0,
	.param .u32 _ZN3cub18CUB_300001_SM_10006detail9transform16transform_kernelINS2_10policy_hubILb1EN4cuda3std3__45tupleIJN6thrust24THRUST_300001_SM_1000_NS7pointerIiNSA_8cuda_cub3tagENSA_11use_defaultESE_EEEEEE10policy1000ElNS7_10__identityENSA_6detail15normal_iteratorINSA_10device_ptrItEEEEJPiEEEvT0_iT1_T2_DpNS2_10kernel_argIT3_EE_param_1,
	.param .align 1 .b8 _ZN3cub18CUB_300001_SM_10006detail9transform16transform_kernelINS2_10policy_hubILb1EN4cuda3std3__45tupleIJN6thrust24THRUST_300001_SM_1000_NS7pointerIiNSA_8cuda_cub3tagENSA_11use_defaultESE_EEEEEE10policy1000ElNS7_10__identityENSA_6detail15normal_iteratorINSA_10device_ptrItEEEEJPiEEEvT0_iT1_T2_DpNS2_10kernel_argIT3_EE_param_2[1],
	.param .align 8 .b8 _ZN3cub18CUB_300001_SM_10006detail9transform16transform_kernelINS2_10policy_hubILb1EN4cuda3std3__45tupleIJN6thrust24THRUST_300001_SM_1000_NS7pointerIiNSA_8cuda_cub3tagENSA_11use_defaultESE_EEEEEE10policy1000ElNS7_10__identityENSA_6detail15normal_iteratorINSA_10device_ptrItEEEEJPiEEEvT0_iT1_T2_DpNS2_10kernel_argIT3_EE_param_3[8],
	.param .align 8 .b8 _ZN3cub18CUB_300001_SM_10006detail9transform16transform_kernelINS2_10policy_hubILb1EN4cuda3std3__45tupleIJN6thrust24THRUST_300001_SM_1000_NS7pointerIiNSA_8cuda_cub3tagENSA_11use_defaultESE_EEEEEE10policy1000ElNS7_10__identityENSA_6detail15normal_iteratorINSA_10device_ptrItEEEEJPiEEEvT0_iT1_T2_DpNS2_10kernel_argIT3_EE_param_4[16]
)
.maxntid 128
{
	.reg .pred 	%p<51>;
	.reg .b32 	%r<160>;
	.reg .b64 	%rd<129>;

	ld.param.u64 	%rd25, [_ZN3cub18CUB_300001_SM_10006detail9transform16transform_kernelINS2_10policy_hubILb1EN4cuda3std3__45tupleIJN6thrust24THRUST_300001_SM_1000_NS7pointerIiNSA_8cuda_cub3tagENSA_11use_defaultESE_EEEEEE10policy1000ElNS7_10__identityENSA_6detail15normal_iteratorINSA_10device_ptrItEEEEJPiEEEvT0_iT1_T2_DpNS2_10kernel_argIT3_EE_param_0];
	ld.param.u64 	%rd26, [_ZN3cub18CUB_300001_SM_10006detail9transform16transform_kernelINS2_10policy_hubILb1EN4cuda3std3__45tupleIJN6thrust24THRUST_300001_SM_1000_NS7pointerIiNSA_8cuda_cub3tagENSA_11use_defaultESE_EEEEEE10policy1000ElNS7_10__identityENSA_6detail15normal_iteratorINSA_10device_ptrItEEEEJPiEEEvT0_iT1_T2_DpNS2_10kernel_argIT3_EE_param_4];
	ld.param.u64 	%rd27, [_ZN3cub18CUB_300001_SM_10006detail9transform16transform_kernelINS2_10policy_hubILb1EN4cuda3std3__45tupleIJN6thrust24THRUST_300001_SM_1000_NS7pointerIiNSA_8cuda_cub3tagENSA_11use_defaultESE_EEEEEE10policy1000ElNS7_10__identityENSA_6detail15normal_iteratorINSA_10device_ptrItEEEEJPiEEEvT0_iT1_T2_DpNS2_10kernel_argIT3_EE_param_3];
	ld.param.u32 	%r60, [_ZN3cub18CUB_300001_SM_10006detail9transform16transform_kernelINS2_10policy_hubILb1EN4cuda3std3__45tupleIJN6thrust24THRUST_300001_SM_1000_NS7pointerIiNSA_8cuda_cub3tagENSA_11use_defaultESE_EEEEEE10policy1000ElNS7_10__identityENSA_6detail15normal_iteratorINSA_10device_ptrItEEEEJPiEEEvT0_iT1_T2_DpNS2_10kernel_argIT3_EE_param_1];
	cvta.to.global.u64 	%rd1, %rd27;
	cvta.to.global.u64 	%rd2, %rd26;
	shl.b32 	%r1, %r60, 7;
	mov.u32 	%r61, %ctaid.x;
	cvt.u64.u32 	%rd28, %r61;
	cvt.s64.s32 	%rd29, %r1;
	mul.lo.s64 	%rd3, %rd29, %rd28;
	sub.s64 	%rd30, %rd25, %rd3;
	min.s64 	%rd31, %rd30, %rd29;
	cvt.u32.u64 	%r2, %rd31;
	shl.b32 	%r3, %r2, 2;
	mov.u32 	%r4, %tid.x;
	shl.b32 	%r146, %r4, 7;
	setp.ge.s32 	%p1, %r146, %r3;
	@%p1 bra 	$L__BB5_3;
	shl.b64 	%rd32, %rd3, 2;
	add.s64 	%rd33, %rd2, %rd32;
	mul.wide.u32 	%rd34, %r4, 128;
	add.s64 	%rd126, %rd33, %rd34;
$L__BB5_2:
	.pragma "nounroll";
	// begin inline asm
	prefetch.global.L2 [%rd126];
	// end inline asm
	add.s32 	%r146, %r146, 16384;
	add.s64 	%rd126, %rd126, 16384;
	setp.lt.s32 	%p2, %r146, %r3;
	@%p2 bra 	$L__BB5_2;
$L__BB5_3:
	shl.b64 	%rd36, %rd3, 2;
	add.s64 	%rd7, %rd2, %rd36;
	shl.b64 	%rd37, %rd3, 1;
	add.s64 	%rd8, %rd1, %rd37;
	setp.eq.s32 	%p3, %r1, %r2;
	@%p3 bra 	$L__BB5_75;
	setp.lt.s32 	%p4, %r60, 1;
	@%p4 bra 	$L__BB5_88;
	and.b32  	%r8, %r60, 15;
	setp.lt.u32 	%p5, %r60, 16;
	mov.b32 	%r155, 0;
	@%p5 bra 	$L__BB5_40;
	and.b32  	%r155, %r60, 2147483632;
	mov.b32 	%r149, 0;
$L__BB5_7:
	.pragma "nounroll";
	shl.b32 	%r64, %r149, 7;
	add.s32 	%r19, %r64, %r4;
	setp.ge.s32 	%p6, %r19, %r2;
	@%p6 bra 	$L__BB5_9;
	mul.wide.u32 	%rd38, %r19, 4;
	add.s64 	%rd39, %rd7, %rd38;
	ld.global.u32 	%r65, [%rd39];
	mul.wide.u32 	%rd40, %r19, 2;
	add.s64 	%rd41, %rd8, %rd40;
	st.global.u16 	[%rd41], %r65;
$L__BB5_9:
	add.s32 	%r20, %r19, 128;
	setp.ge.s32 	%p7, %r20, %r2;
	@%p7 bra 	$L__BB5_11;
	mul.wide.u32 	%rd42, %r20, 4;
	add.s64 	%rd43, %rd7, %rd42;
	ld.global.u32 	%r66, [%rd43];
	mul.wide.u32 	%rd44, %r20, 2;
	add.s64 	%rd45, %rd8, %rd44;
	st.global.u16 	[%rd45], %r66;
$L__BB5_11:
	add.s32 	%r21, %r19, 256;
	setp.ge.s32 	%p8, %r21, %r2;
	@%p8 bra 	$L__BB5_13;
	mul.wide.u32 	%rd46, %r21, 4;
	add.s64 	%rd47, %rd7, %rd46;
	ld.global.u32 	%r67, [%rd47];
	mul.wide.u32 	%rd48, %r21, 2;
	add.s64 	%rd49, %rd8, %rd48;
	st.global.u16 	[%rd49], %r67;
$L__BB5_13:
	add.s32 	%r22, %r19, 384;
	setp.ge.s32 	%p9, %r22, %r2;
	@%p9 bra 	$L__BB5_15;
	mul.wide.u32 	%rd50, %r22, 4;
	add.s64 	%rd51, %rd7, %rd50;
	ld.global.u32 	%r68, [%rd51];
	mul.wide.u32 	%rd52, %r22, 2;
	add.s64 	%rd53, %rd8, %rd52;
	st.global.u16 	[%rd53], %r68;
$L__BB5_15:
	add.s32 	%r23, %r19, 512;
	setp.ge.s32 	%p10, %r23, %r2;
	@%p10 bra 	$L__BB5_17;
	mul.wide.u32 	%rd54, %r23, 4;
	add.s64 	%rd55, %rd7, %rd54;
	ld.global.u32 	%r69, [%rd55];
	mul.wide.u32 	%rd56, %r23, 2;
	add.s64 	%rd57, %rd8, %rd56;
	st.global.u16 	[%rd57], %r69;
$L__BB5_17:
	add.s32 	%r24, %r19, 640;
	setp.ge.s32 	%p11, %r24, %r2;
	@%p11 bra 	$L__BB5_19;
	mul.wide.u32 	%rd58, %r24, 4;
	add.s64 	%rd59, %rd7, %rd58;
	ld.global.u32 	%r70, [%rd59];
	mul.wide.u32 	%rd60, %r24, 2;
	add.s64 	%rd61, %rd8, %rd60;
	st.global.u16 	[%rd61], %r70;
$L__BB5_19:
	add.s32 	%r25, %r19, 768;
	setp.ge.s32 	%p12, %r25, %r2;
	@%p12 bra 	$L__BB5_21;
	mul.wide.u32 	%rd62, %r25, 4;
	add.s64 	%rd63, %rd7, %rd62;
	ld.global.u32 	%r71, [%rd63];
	mul.wide.u32 	%rd64, %r25, 2;
	add.s64 	%rd65, %rd8, %rd64;
	st.global.u16 	[%rd65], %r71;
$L__BB5_21:
	add.s32 	%r26, %r19, 896;
	setp.ge.s32 	%p13, %r26, %r2;
	@%p13 bra 	$L__BB5_23;
	mul.wide.u32 	%rd66, %r26, 4;
	add.s64 	%rd67, %rd7, %rd66;
	ld.global.u32 	%r72, [%rd67];
	mul.wide.u32 	%rd68, %r26, 2;
	add.s64 	%rd69, %rd8, %rd68;
	st.global.u16 	[%rd69], %r72;
$L__BB5_23:
	add.s32 	%r27, %r19, 1024;
	setp.ge.s32 	%p14, %r27, %r2;
	@%p14 bra 	$L__BB5_25;
	mul.wide.u32 	%rd70, %r27, 4;
	add.s64 	%rd71, %rd7, %rd70;
	ld.global.u32 	%r73, [%rd71];
	mul.wide.u32 	%rd72, %r27, 2;
	add.s64 	%rd73, %rd8, %rd72;
	st.global.u16 	[%rd73], %r73;
$L__BB5_25:
	add.s32 	%r74, %r19, 1152;
	setp.ge.s32 	%p15, %r74, %r2;
	mul.wide.s32 	%rd74, %r74, 4;
	add.s64 	%rd17, %rd7, %rd74;
	mul.wide.s32 	%rd75, %r74, 2;
	add.s64 	%rd18, %rd8, %rd75;
	@%p15 bra 	$L__BB5_27;
	ld.global.u32 	%r75, [%rd17];
	st.global.u16 	[%rd18], %r75;
$L__BB5_27:
	add.s32 	%r76, %r19, 1280;
	setp.ge.s32 	%p16, %r76, %r2;
	@%p16 bra 	$L__BB5_29;
	ld.global.u32 	%r77, [%rd17+512];
	st.global.u16 	[%rd18+256], %r77;
$L__BB5_29:
	add.s32 	%r78, %r19, 1408;
	setp.ge.s32 	%p17, %r78, %r2;
	@%p17 bra 	$L__BB5_31;
	ld.global.u32 	%r79, [%rd17+1024];
	st.global.u16 	[%rd18+512], %r79;
$L__BB5_31:
	add.s32 	%r80, %r19, 1536;
	setp.ge.s32 	%p18, %r80, %r2;
	@%p18 bra 	$L__BB5_33;
	ld.global.u32 	%r81, [%rd17+1536];
	st.global.u16 	[%rd18+768], %r81;
$L__BB5_33:
	add.s32 	%r82, %r19, 1664;
	setp.ge.s32 	%p19, %r82, %r2;
	@%p19 bra 	$L__BB5_35;
	ld.global.u32 	%r83, [%rd17+2048];
	st.global.u16 	[%rd18+1024], %r83;
$L__BB5_35:
	add.s32 	%r84, %r19, 1792;
	setp.ge.s32 	%p20, %r84, %r2;
	@%p20 bra 	$L__BB5_37;
	ld.global.u32 	%r85, [%rd17+2560];
	st.global.u16 	[%rd18+1280], %r85;
$L__BB5_37:
	add.s32 	%r86, %r19, 1920;
	setp.ge.s32 	%p21, %r86, %r2;
	@%p21 bra 	$L__BB5_39;
	ld.global.u32 	%r87, [%rd17+3072];
	st.global.u16 	[%rd18+1536], %r87;
$L__BB5_39:
	add.s32 	%r149, %r149, 16;
	setp.eq.s32 	%p22, %r149, %r155;
	@%p22 bra 	$L__BB5_40;
	bra.uni 	$L__BB5_7;
$L__BB5_40:
	setp.eq.s32 	%p23, %r8, 0;
	@%p23 bra 	$L__BB5_88;
	and.b32  	%r43, %r60, 7;
	setp.lt.u32 	%p24, %r8, 8;
	@%p24 bra 	$L__BB5_59;
	shl.b32 	%r88, %r155, 7;
	add.s32 	%r44, %r88, %r4;
	setp.ge.s32 	%p25, %r44, %r2;
	mul.wide.s32 	%rd76, %r44, 4;
	add.s64 	%rd21, %rd7, %rd76;
	mul.wide.s32 	%rd77, %r44, 2;
	add.s64 	%rd22, %rd8, %rd77;
	@%p25 bra 	$L__BB5_44;
	ld.global.u32 	%r89, [%rd21];
	st.global.u16 	[%rd22], %r89;
$L__BB5_44:
	add.s32 	%r90, %r44, 128;
	setp.ge.s32 	%p26, %r90, %r2;
	@%p26 bra 	$L__BB5_46;
	ld.global.u32 	%r91, [%rd21+512];
	st.global.u16 	[%rd22+256], %r91;
$L__BB5_46:
	add.s32 	%r92, %r44, 256;
	setp.ge.s32 	%p27, %r92, %r2;
	@%p27 bra 	$L__BB5_48;
	ld.global.u32 	%r93, [%rd21+1024];
	st.global.u16 	[%rd22+512], %r93;
$L__BB5_48:
	add.s32 	%r94, %r44, 384;
	setp.ge.s32 	%p28, %r94, %r2;
	@%p28 bra 	$L__BB5_50;
	ld.global.u32 	%r95, [%rd21+1536];
	st.global.u16 	[%rd22+768], %r95;
$L__BB5_50:
	add.s32 	%r96, %r44, 512;
	setp.ge.s32 	%p29, %r96, %r2;
	@%p29 bra 	$L__BB5_52;
	ld.global.u32 	%r97, [%rd21+2048];
	st.global.u16 	[%rd22+1024], %r97;
$L__BB5_52:
	add.s32 	%r98, %r44, 640;
	setp.ge.s32 	%p30, %r98, %r2;
	@%p30 bra 	$L__BB5_54;
	ld.global.u32 	%r99, [%rd21+2560];
	st.global.u16 	[%rd22+1280], %r99;
$L__BB5_54:
	add.s32 	%r100, %r44, 768;
	setp.ge.s32 	%p31, %r100, %r2;
	@%p31 bra 	$L__BB5_56;
	ld.global.u32 	%r101, [%rd21+3072];
	st.global.u16 	[%rd22+1536], %r101;
$L__BB5_56:
	add.s32 	%r102, %r44, 896;
	setp.ge.s32 	%p32, %r102, %r2;
	@%p32 bra 	$L__BB5_58;
	ld.global.u32 	%r103, [%rd21+3584];
	st.global.u16 	[%rd22+1792], %r103;
$L__BB5_58:
	add.s32 	%r155, %r155, 8;
$L__BB5_59:
	setp.eq.s32 	%p33, %r43, 0;
	@%p33 bra 	$L__BB5_88;
	and.b32  	%r47, %r60, 3;
	setp.lt.u32 	%p34, %r43, 4;
	@%p34 bra 	$L__BB5_70;
	shl.b32 	%r104, %r155, 7;
	add.s32 	%r48, %r104, %r4;
	setp.ge.s32 	%p35, %r48, %r2;
	@%p35 bra 	$L__BB5_63;
	mul.wide.s32 	%rd78, %r48, 4;
	add.s64 	%rd79, %rd7, %rd78;
	ld.global.u32 	%r105, [%rd79];
	mul.wide.s32 	%rd80, %r48, 2;
	add.s64 	%rd81, %rd8, %rd80;
	st.global.u16 	[%rd81], %r105;
$L__BB5_63:
	add.s32 	%r49, %r48, 128;
	setp.ge.s32 	%p36, %r49, %r2;
	@%p36 bra 	$L__BB5_65;
	mul.wide.s32 	%rd82, %r49, 4;
	add.s64 	%rd83, %rd7, %rd82;
	ld.global.u32 	%r106, [%rd83];
	mul.wide.s32 	%rd84, %r49, 2;
	add.s64 	%rd85, %rd8, %rd84;
	st.global.u16 	[%rd85], %r106;
$L__BB5_65:
	add.s32 	%r50, %r48, 256;
	setp.ge.s32 	%p37, %r50, %r2;
	@%p37 bra 	$L__BB5_67;
	mul.wide.s32 	%rd86, %r50, 4;
	add.s64 	%rd87, %rd7, %rd86;
	ld.global.u32 	%r107, [%rd87];
	mul.wide.s32 	%rd88, %r50, 2;
	add.s64 	%rd89, %rd8, %rd88;
	st.global.u16 	[%rd89], %r107;
$L__BB5_67:
	add.s32 	%r51, %r48, 384;
	setp.ge.s32 	%p38, %r51, %r2;
	@%p38 bra 	$L__BB5_69;
	mul.wide.s32 	%rd90, %r51, 4;
	add.s64 	%rd91, %rd7, %rd90;
	ld.global.u32 	%r108, [%rd91];
	mul.wide.s32 	%rd92, %r51, 2;
	add.s64 	%rd93, %rd8, %rd92;
	st.global.u16 	[%rd93], %r108;
$L__BB5_69:
	add.s32 	%r155, %r155, 4;
$L__BB5_70:
	setp.eq.s32 	%p39, %r47, 0;
	@%p39 bra 	$L__BB5_88;
	shl.b32 	%r109, %r155, 7;
	add.s32 	%r159, %r4, %r109;
	neg.s32 	%r158, %r47;
$L__BB5_72:
	.pragma "nounroll";
	setp.ge.s32 	%p40, %r159, %r2;
	@%p40 bra 	$L__BB5_74;
	mul.wide.s32 	%rd96, %r159, 4;
	add.s64 	%rd97, %rd7, %rd96;
	ld.global.u32 	%r110, [%rd97];
	mul.wide.s32 	%rd98, %r159, 2;
	add.s64 	%rd99, %rd8, %rd98;
	st.global.u16 	[%rd99], %r110;
$L__BB5_74:
	add.s32 	%r159, %r159, 128;
	add.s32 	%r158, %r158, 1;
	setp.ne.s32 	%p41, %r158, 0;
	@%p41 bra 	$L__BB5_72;
	bra.uni 	$L__BB5_88;
$L__BB5_75:
	setp.lt.s32 	%p42, %r60, 1;
	@%p42 bra 	$L__BB5_88;
	and.b32  	%r10, %r60, 15;
	setp.lt.u32 	%p43, %r60, 16;
	mov.b32 	%r151, 0;
	@%p43 bra 	$L__BB5_79;
	and.b32  	%r151, %r60, 2147483632;
	neg.s32 	%r148, %r151;
	add.s64 	%rd101, %rd36, %rd2;
	add.s64 	%rd9, %rd101, 1536;
	add.s32 	%r147, %r4, 1152;
	add.s64 	%rd103, %rd37, %rd1;
	add.s64 	%rd10, %rd103, 768;
	mul.wide.u32 	%rd104, %r4, 2;
	add.s64 	%rd105, %rd103, %rd104;
	add.s64 	%rd128, %rd105, 1024;
	mul.wide.u32 	%rd106, %r4, 4;
	add.s64 	%rd107, %rd101, %rd106;
	add.s64 	%rd127, %rd107, 2048;
$L__BB5_78:
	.pragma "nounroll";
	mul.wide.s32 	%rd108, %r147, 4;
	add.s64 	%rd109, %rd9, %rd108;
	mul.wide.s32 	%rd110, %r147, 2;
	add.s64 	%rd111, %rd10, %rd110;
	ld.global.u32 	%r112, [%rd127+-2048];
	st.global.u16 	[%rd128+-1024], %r112;
	ld.global.u32 	%r113, [%rd127+-1536];
	st.global.u16 	[%rd128+-768], %r113;
	ld.global.u32 	%r114, [%rd127+-1024];
	st.global.u16 	[%rd128+-512], %r114;
	ld.global.u32 	%r115, [%rd127+-512];
	st.global.u16 	[%rd128+-256], %r115;
	ld.global.u32 	%r116, [%rd127];
	st.global.u16 	[%rd128], %r116;
	ld.global.u32 	%r117, [%rd127+512];
	st.global.u16 	[%rd128+256], %r117;
	ld.global.u32 	%r118, [%rd127+1024];
	st.global.u16 	[%rd128+512], %r118;
	ld.global.u32 	%r119, [%rd127+1536];
	st.global.u16 	[%rd128+768], %r119;
	ld.global.u32 	%r120, [%rd127+2048];
	st.global.u16 	[%rd128+1024], %r120;
	ld.global.u32 	%r121, [%rd109+-1536];
	st.global.u16 	[%rd111+-768], %r121;
	ld.global.u32 	%r122, [%rd109+-1024];
	st.global.u16 	[%rd111+-512], %r122;
	ld.global.u32 	%r123, [%rd109+-512];
	st.global.u16 	[%rd111+-256], %r123;
	ld.global.u32 	%r124, [%rd109];
	st.global.u16 	[%rd111], %r124;
	ld.global.u32 	%r125, [%rd109+512];
	st.global.u16 	[%rd111+256], %r125;
	ld.global.u32 	%r126, [%rd109+1024];
	st.global.u16 	[%rd111+512], %r126;
	ld.global.u32 	%r127, [%rd109+1536];
	st.global.u16 	[%rd111+768], %r127;
	add.s32 	%r148, %r148, 16;
	add.s32 	%r147, %r147, 2048;
	add.s64 	%rd128, %rd128, 4096;
	add.s64 	%rd127, %rd127, 8192;
	setp.eq.s32 	%p44, %r148, 0;
	@%p44 bra 	$L__BB5_79;
	bra.uni 	$L__BB5_78;
$L__BB5_79:
	setp.eq.s32 	%p45, %r10, 0;
	@%p45 bra 	$L__BB5_88;
	and.b32  	%r30, %r60, 7;
	setp.lt.u32 	%p46, %r10, 8;
	@%p46 bra 	$L__BB5_82;
	shl.b32 	%r128, %r151, 7;
	add.s32 	%r129, %r128, %r4;
	mul.wide.s32 	%rd112, %r129, 4;
	add.s64 	%rd113, %rd7, %rd112;
	ld.global.u32 	%r130, [%rd113];
	mul.wide.s32 	%rd114, %r129, 2;
	add.s64 	%rd115, %rd8, %rd114;
	st.global.u16 	[%rd115], %r130;
	ld.global.u32 	%r131, [%rd113+512];
	st.global.u16 	[%rd115+256], %r131;
	ld.global.u32 	%r132, [%rd113+1024];
	st.global.u16 	[%rd115+512], %r132;
	ld.global.u32 	%r133, [%rd113+1536];
	st.global.u16 	[%rd115+768], %r133;
	ld.global.u32 	%r134, [%rd113+2048];
	st.global.u16 	[%rd115+1024], %r134;
	ld.global.u32 	%r135, [%rd113+2560];
	st.global.u16 	[%rd115+1280], %r135;
	ld.global.u32 	%r136, [%rd113+3072];
	st.global.u16 	[%rd115+1536], %r136;
	ld.global.u32 	%r137, [%rd113+3584];
	st.global.u16 	[%rd115+1792], %r137;
	add.s32 	%r151, %r151, 8;
$L__BB5_82:
	setp.eq.s32 	%p47, %r30, 0;
	@%p47 bra 	$L__BB5_88;
	and.b32  	%r33, %r60, 3;
	setp.lt.u32 	%p48, %r30, 4;
	@%p48 bra 	$L__BB5_85;
	shl.b32 	%r138, %r151, 7;
	add.s32 	%r139, %r138, %r4;
	mul.wide.s32 	%rd116, %r139, 4;
	add.s64 	%rd117, %rd7, %rd116;
	ld.global.u32 	%r140, [%rd117];
	mul.wide.s32 	%rd118, %r139, 2;
	add.s64 	%rd119, %rd8, %rd118;
	st.global.u16 	[%rd119], %r140;
	ld.global.u32 	%r141, [%rd117+512];
	st.global.u16 	[%rd119+256], %r141;
	ld.global.u32 	%r142, [%rd117+1024];
	st.global.u16 	[%rd119+512], %r142;
	ld.global.u32 	%r143, [%rd117+1536];
	st.global.u16 	[%rd119+768], %r143;
	add.s32 	%r151, %r151, 4;
$L__BB5_85:
	setp.eq.s32 	%p49, %r33, 0;
	@%p49 bra 	$L__BB5_88;
	add.s64 	%rd19, %rd1, %rd37;
	shl.b32 	%r144, %r151, 7;
	add.s32 	%r154, %r4, %r144;
	shl.b64 	%rd121, %rd3, 2;
	add.s64 	%rd20, %rd2, %rd121;
	neg.s32 	%r153, %r33;
$L__BB5_87:
	.pragma "nounroll";
	mul.wide.s32 	%rd122, %r154, 2;
	add.s64 	%rd123, %rd19, %rd122;
	mul.wide.s32 	%rd124, %r154, 4;
	add.s64 	%rd125, %rd20, %rd124;
	ld.global.u32 	%r145, [%rd125];
	st.global.u16 	[%rd123], %r145;
	add.s32 	%r154, %r154, 128;
	add.s32 	%r153, %r153, 1;
	setp.eq.s32 	%p50, %r153, 0;
	@%p50 bra 	$L__BB5_88;
	bra.uni 	$L__BB5_87;
$L__BB5_88:
	ret;

}


// ===== COMPILED SASS (sm_100) =====

	.target	sm_100

	.elftype	@"ET_EXEC"


//--------------------- .note.nv.tkinfo           --------------------------
	.section	.note.nv.tkinfo,"",@"SHT_NOTE"
	.sectionflags	@"SHF_NOTE_NV_TKINFO"
	.tkinfo
        /*0018*/ 	.word	0x00000002
        /*0030*/ 	.string	""
        /*0030*/ 	.string	"ptxas"
        /*0030*/ 	.string	"Cuda compilation tools, release 13.0, V13.0.88"
        /*0030*/ 	.string	"Build cuda_13.0.r13.0/compiler.36424714_0"
        /*0030*/ 	.string	"-arch sm_100 -m 64 "



//--------------------- .note.nv.cuinfo           --------------------------
	.section	.note.nv.cuinfo,"",@"SHT_NOTE"
	.sectionflags	@"SHF_NOTE_NV_CUINFO"
        /*0018*/ 	.short	0x0002
        /*001a*/ 	.short	0x0064
        /*001c*/ 	.short	0x0082
	.zero		2


//--------------------- .nv.info                  --------------------------
	.section	.nv.info,"",@"SHT_CUDA_INFO"
	.align	4


	//----- nvinfo : EIATTR_REGCOUNT
	.align		4
        /*0000*/ 	.byte	0x04, 0x2f
        /*0002*/ 	.short	(.L_44 - .L_43)
	.align		4
.L_43:
        /*0004*/ 	.word	index@(_Z10pfacSearchPiPbPcitN6thrust24THRUST_300001_SM_1000_NS10device_ptrItEE)
        /*0008*/ 	.word	0x00000010


	//----- nvinfo : EIATTR_FRAME_SIZE
	.align		4
.L_44:
        /*000c*/ 	.byte	0x04, 0x11
        /*000e*/ 	.short	(.L_46 - .L_45)
	.align		4
.L_45:
        /*0010*/ 	.word	index@(_Z10pfacSearchPiPbPcitN6thrust24THRUST_300001_SM_1000_NS10device_ptrItEE)
        /*0014*/ 	.word	0x00000000


	//----- nvinfo : EIATTR_REGCOUNT
	.align		4
.L_46:
        /*0018*/ 	.byte	0x04, 0x2f
        /*001a*/ 	.short	(.L_48 - .L_47)
	.align		4
.L_47:
        /*001c*/ 	.word	index@(_ZN3cub18CUB_300001_SM_10006detail11EmptyKernelIvEEvv)
        /*0020*/ 	.word	0x00000004


	//----- nvinfo : EIATTR_FRAME_SIZE
	.align		4
.L_48:
        /*0024*/ 	.byte	0x04, 0x11
        /*0026*/ 	.short	(.L_50 - .L_49)
	.align		4
.L_49:
        /*0028*/ 	.word	index@(_ZN3cub18CUB_300001_SM_10006detail11EmptyKernelIvEEvv)
        /*002c*/ 	.word	0x00000000


	//----- nvinfo : EIATTR_REGCOUNT
	.align		4
.L_50:
        /*0030*/ 	.byte	0x04, 0x2f
        /*0032*/ 	.short	(.L_52 - .L_51)
	.align		4
.L_51:
        /*0034*/ 	.word	index@(_ZN3cub18CUB_300001_SM_10006detail9transform16transform_kernelINS2_10policy_hubILb1EN4cuda3std3__45tupleIJN6thrust24THRUST_300001_SM_1000_NS7pointerIiNSA_8cuda_cub3tagENSA_11use_defaultESE_EEEEEE10policy1000EiNS7_10__identityENSA_10device_ptrItEEJPiEEEvT0_iT1_T2_DpNS2_10kernel_argIT3_EE)
        /*0038*/ 	.word	0x00000020


	//----- nvinfo : EIATTR_FRAME_SIZE
	.align		4
.L_52:
        /*003c*/ 	.byte	0x04, 0x11
        /*003e*/ 	.short	(.L_54 - .L_53)
	.align		4
.L_53:
        /*0040*/ 	.word	index@(_ZN3cub18CUB_300001_SM_10006detail9transform16transform_kernelINS2_10policy_hubILb1EN4cuda3std3__45tupleIJN6thrust24THRUST_300001_SM_1000_NS7pointerIiNSA_8cuda_cub3tagENSA_11use_defaultESE_EEEEEE10policy1000EiNS7_10__identityENSA_10device_ptrItEEJPiEEEvT0_iT1_T2_DpNS2_10kernel_argIT3_EE)
        /*0044*/ 	.word	0x00000000


	//----- nvinfo : EIATTR_REGCOUNT
	.align		4
.L_54:
        /*0048*/ 	.byte	0x04, 0x2f
        /*004a*/ 	.short	(.L_56 - .L_55)
	.align		4
.L_55:
        /*004c*/ 	.word	index@(_ZN3cub18CUB_300001_SM_10006detail9transform16transform_kernelINS2_10policy_hubILb1EN4cuda3std3__45tupleIJN6thrust24THRUST_300001_SM_1000_NS7pointerIiNSA_8cuda_cub3tagENSA_11use_defaultESE_EEEEEE10policy1000ElNS7_10__identityENSA_10device_ptrItEEJPiEEEvT0_iT1_T2_DpNS2_10kernel_argIT3_EE)
        /*0050*/ 	.word	0x00000020


	//----- nvinfo : EIATTR_FRAME_SIZE
	.align		4
.L_56:
        /*0054*/ 	.byte	0x04, 0x11
        /*0056*/ 	.short	(.L_58 - .L_57)
	.align		4
.L_57:
        /*0058*/ 	.word	index@(_ZN3cub18CUB_300001_SM_10006detail9transform16transform_kernelINS2_10policy_hubILb1EN4cuda3std3__45tupleIJN6thrust24THRUST_300001_SM_1000_NS7pointerIiNSA_8cuda_cub3tagENSA_11use_defaultESE_EEEEEE10policy1000ElNS7_10__identityENSA_10device_ptrItEEJPiEEEvT0_iT1_T2_DpNS2_10kernel_argIT3_EE)
        /*005c*/ 	.word	0x00000000


	//----- nvinfo : EIATTR_REGCOUNT
	.align		4
.L_58:
        /*0060*/ 	.byte	0x04, 0x2f
        /*0062*/ 	.short	(.L_60 - .L_59)
	.align		4
.L_59:
        /*0064*/ 	.word	index@(_ZN3cub18CUB_300001_SM_10006detail9transform16transform_kernelINS2_10policy_hubILb1EN4cuda3std3__45tupleIJN6thrust24THRUST_300001_SM_1000_NS7pointerIiNSA_8cuda_cub3tagENSA_11use_defaultESE_EEEEEE10policy1000EiNS7_10__identityENSA_6detail15normal_iteratorINSA_10device_ptrItEEEEJPiEEEvT0_iT1_T2_DpNS2_10kernel_argIT3_EE)
        /*0068*/ 	.word	0x00000020


	//----- nvinfo : EIATTR_FRAME_SIZE
	.align		4
.L_60:
        /*006c*/ 	.byte	0x04, 0x11
        /*006e*/ 	.short	(.L_62 - .L_61)
	.align		4
.L_61:
        /*0070*/ 	.word	index@(_ZN3cub18CUB_300001_SM_10006detail9transform16transform_kernelINS2_10policy_hubILb1EN4cuda3std3__45tupleIJN6thrust24THRUST_300001_SM_1000_NS7pointerIiNSA_8cuda_cub3tagENSA_11use_defaultESE_EEEEEE10policy1000EiNS7_10__identityENSA_6detail15normal_iteratorINSA_10device_ptrItEEEEJPiEEEvT0_iT1_T2_DpNS2_10kernel_argIT3_EE)
        /*0074*/ 	.word	0x00000000


	//----- nvinfo : EIATTR_REGCOUNT
	.align		4
.L_62:
        /*0078*/ 	.byte	0x04, 0x2f
        /*007a*/ 	.short	(.L_64 - .L_63)
	.align		4
.L_63:
        /*007c*/ 	.word	index@(_ZN3cub18CUB_300001_SM_10006detail9transform16transform_kernelINS2_10policy_hubILb1EN4cuda3std3__45tupleIJN6thrust24THRUST_300001_SM_1000_NS7pointerIiNSA_8cuda_cub3tagENSA_11use_defaultESE_EEEEEE10policy1000ElNS7_10__identityENSA_6detail15normal_iteratorINSA_10device_ptrItEEEEJPiEEEvT0_iT1_T2_DpNS2_10kernel_argIT3_EE)
        /*0080*/ 	.word	0x00000020


	//----- nvinfo : EIATTR_FRAME_SIZE
	.align		4
.L_64:
        /*0084*/ 	.byte	0x04, 0x11
        /*0086*/ 	.short	(.L_66 - .L_65)
	.align		4
.L_65:
        /*0088*/ 	.word	index@(_ZN3cub18CUB_300001_SM_10006detail9transform16transform_kernelINS2_10policy_hubILb1EN4cuda3std3__45tupleIJN6thrust24THRUST_300001_SM_1000_NS7pointerIiNSA_8cuda_cub3tagENSA_11use_defaultESE_EEEEEE10policy1000ElNS7_10__identityENSA_6detail15normal_iteratorINSA_10device_ptrItEEEEJPiEEEvT0_iT1_T2_DpNS2_10kernel_argIT3_EE)
        /*008c*/ 	.word	0x00000000


	//----- nvinfo : EIATTR_MIN_STACK_SIZE
	.align		4
.L_66:
        /*0090*/ 	.byte	0x04, 0x12
        /*0092*/ 	.short	(.L_68 - .L_67)
	.align		4
.L_67:
        /*0094*/ 	.word	index@(_ZN3cub18CUB_300001_SM_10006detail9transform16transform_kernelINS2_10policy_hubILb1EN4cuda3std3__45tupleIJN6thrust24THRUST_300001_SM_1000_NS7pointerIiNSA_8cuda_cub3tagENSA_11use_defaultESE_EEEEEE10policy1000ElNS7_10__identityENSA_6detail15normal_iteratorINSA_10device_ptrItEEEEJPiEEEvT0_iT1_T2_DpNS2_10kernel_argIT3_EE)
        /*0098*/ 	.word	0x00000000


	//----- nvinfo : EIATTR_MIN_STACK_SIZE
	.align		4
.L_68:
        /*009c*/ 	.byte	0x04, 0x12
        /*009e*/ 	.short	(.L_70 - .L_69)
	.align		4
.L_69:
        /*00a0*/ 	.word	index@(_ZN3cub18CUB_300001_SM_10006detail9transform16transform_kernelINS2_10policy_hubILb1EN4cuda3std3__45tupleIJN6thrust24THRUST_300001_SM_1000_NS7pointerIiNSA_8cuda_cub3tagENSA_11use_defaultESE_EEEEEE10policy1000EiNS7_10__identityENSA_6detail15normal_iteratorINSA_10device_ptrItEEEEJPiEEEvT0_iT1_T2_DpNS2_10kernel_argIT3_EE)
        /*00a4*/ 	.word	0x00000000


	//----- nvinfo : EIATTR_MIN_STACK_SIZE
	.align		4
.L_70:
        /*00a8*/ 	.byte	0x04, 0x12
        /*00aa*/ 	.short	(.L_72 - .L_71)
	.align		4
.L_71:
        /*00ac*/ 	.word	index@(_ZN3cub18CUB_300001_SM_10006detail9transform16transform_kernelINS2_10policy_hubILb1EN4cuda3std3__45tupleIJN6thrust24THRUST_300001_SM_1000_NS7pointerIiNSA_8cuda_cub3tagENSA_11use_defaultESE_EEEEEE10policy1000ElNS7_10__identityENSA_10device_ptrItEEJPiEEEvT0_iT1_T2_DpNS2_10kernel_argIT3_EE)
        /*00b0*/ 	.word	0x00000000


	//----- nvinfo : EIATTR_MIN_STACK_SIZE
	.align		4
.L_72:
        /*00b4*/ 	.byte	0x04, 0x12
        /*00b6*/ 	.short	(.L_74 - .L_73)
	.align		4
.L_73:
        /*00b8*/ 	.word	index@(_ZN3cub18CUB_300001_SM_10006detail9transform16transform_kernelINS2_10policy_hubILb1EN4cuda3std3__45tupleIJN6thrust24THRUST_300001_SM_1000_NS7pointerIiNSA_8cuda_cub3tagENSA_11use_defaultESE_EEEEEE10policy1000EiNS7_10__identityENSA_10device_ptrItEEJPiEEEvT0_iT1_T2_DpNS2_10kernel_argIT3_EE)
        /*00bc*/ 	.word	0x00000000


	//----- nvinfo : EIATTR_MIN_STACK_SIZE
	.align		4
.L_74:
        /*00c0*/ 	.byte	0x04, 0x12
        /*00c2*/ 	.short	(.L_76 - .L_75)
	.align		4
.L_75:
        /*00c4*/ 	.word	index@(_ZN3cub18CUB_300001_SM_10006detail11EmptyKernelIvEEvv)
        /*00c8*/ 	.word	0x00000000


	//----- nvinfo : EIATTR_MIN_STACK_SIZE
	.align		4
.L_76:
        /*00cc*/ 	.byte	0x04, 0x12
        /*00ce*/ 	.short	(.L_78 - .L_77)
	.align		4
.L_77:
        /*00d0*/ 	.word	index@(_Z10pfacSearchPiPbPcitN6thrust24THRUST_300001_SM_1000_NS10device_ptrItEE)
        /*00d4*/ 	.word	0x00000000
.L_78:


//--------------------- .nv.compat                --------------------------
	.section	.nv.compat,"",@"SHT_CUDA_COMPAT_INFO"
	.align	4
        /*0000*/ 	.byte	0x02, 0x09, 0x00, 0x00, 0x02, 0x02, 0x01, 0x00, 0x02, 0x05, 0x05, 0x00, 0x03, 0x07, 0x01, 0x01
        /*0010*/ 	.byte	0x02, 0x03, 0x00, 0x00, 0x02, 0x06, 0x01, 0x00, 0x04, 0x0b, 0x08, 0x00, 0x09, 0x00, 0x00, 0x00
        /*0020*/ 	.byte	0x00, 0x00, 0x00, 0x00


//--------------------- .nv.info._ZN3cub18CUB_300001_SM_10006detail9transform16transform_kernelINS2_10policy_hubILb1EN4cuda3std3__45tupleIJN6thrust24THRUST_300001_SM_1000_NS7pointerIiNSA_8cuda_cub3tagENSA_11use_defaultESE_EEEEEE10policy1000ElNS7_10__identityENSA_6detail15normal_iteratorINSA_10device_ptrItEEEEJPiEEEvT0_iT1_T2_DpNS2_10kernel_argIT3_EE --------------------------
	.section	.nv.info._ZN3cub18CUB_300001_SM_10006detail9transform16transform_kernelINS2_10policy_hubILb1EN4cuda3std3__45tupleIJN6thrust24THRUST_300001_SM_1000_NS7pointerIiNSA_8cuda_cub3tagENSA_11use_defaultESE_EEEEEE10policy1000ElNS7_10__identityENSA_6detail15normal_iteratorINSA_10device_ptrItEEEEJPiEEEvT0_iT1_T2_DpNS2_10kernel_argIT3_EE,"",@"SHT_CUDA_INFO"
	.sectionflags	@""
	.align	4


	//----- nvinfo : EIATTR_CUDA_API_VERSION
	.align		4
        /*0000*/ 	.byte	0x04, 0x37
        /*0002*/ 	.short	(.L_80 - .L_79)
.L_79:
        /*0004*/ 	.word	0x00000082


	//----- nvinfo : EIATTR_KPARAM_INFO
	.align		4
.L_80:
        /*0008*/ 	.byte	0x04, 0x17
        /*000a*/ 	.short	(.L_82 - .L_81)
.L_81:
        /*000c*/ 	.word	0x00000000
        /*0010*/ 	.short	0x0004
        /*0012*/ 	.short	0x0018
        /*0014*/ 	.byte	0x00, 0xf0, 0x41, 0x00


	//----- nvinfo : EIATTR_KPARAM_INFO
	.align		4
.L_82:
        /*0018*/ 	.byte	0x04, 0x17
        /*001a*/ 	.short	(.L_84 - .L_83)
.L_83:
        /*001c*/ 	.word	0x00000000
        /*0020*/ 	.short	0x0003
        /*0022*/ 	.short	0x0010
        /*0024*/ 	.byte	0x00, 0xf0, 0x21, 0x00


	//----- nvinfo : EIATTR_KPARAM_INFO
	.align		4
.L_84:
        /*0028*/ 	.byte	0x04, 0x17
        /*002a*/ 	.short	(.L_86 - .L_85)
.L_85:
        /*002c*/ 	.word	0x00000000
        /*0030*/ 	.short	0x0002
        /*0032*/ 	.short	0x000c
        /*0034*/ 	.byte	0x00, 0xf0, 0x05, 0x00


	//----- nvinfo : EIATTR_KPARAM_INFO
	.align		4
.L_86:
        /*0038*/ 	.byte	0x04, 0x17
        /*003a*/ 	.short	(.L_88 - .L_87)
.L_87:
        /*003c*/ 	.word	0x00000000
        /*0040*/ 	.short	0x0001
        /*0042*/ 	.short	0x0008
        /*0044*/ 	.byte	0x00, 0xf0, 0x11, 0x00


	//----- nvinfo : EIATTR_KPARAM_INFO
	.align		4
.L_88:
        /*0048*/ 	.byte	0x04, 0x17
        /*004a*/ 	.short	(.L_90 - .L_89)
.L_89:
        /*004c*/ 	.word	0x00000000
        /*0050*/ 	.short	0x0000
        /*0052*/ 	.short	0x0000
        /*0054*/ 	.byte	0x00, 0xf0, 0x21, 0x00


	//----- nvinfo : EIATTR_SPARSE_MMA_MASK
	.align		4
.L_90:
        /*0058*/ 	.byte	0x03, 0x50
        /*005a*/ 	.short	0x0000


	//----- nvinfo : EIATTR_MAXREG_COUNT
	.align		4
        /*005c*/ 	.byte	0x03, 0x1b
        /*005e*/ 	.short	0x00ff


	//----- nvinfo : EIATTR_MERCURY_ISA_VERSION
	.align		4
        /*0060*/ 	.byte	0x03, 0x5f
        /*0062*/ 	.short	0x0101


	//----- nvinfo : EIATTR_VRC_CTA_INIT_COUNT
	.align		4
        /*0064*/ 	.byte	0x02, 0x4a
	.zero		1
	.zero		1


	//----- nvinfo : EIATTR_EXIT_INSTR_OFFSETS
	.align		4
        /*0068*/ 	.byte	0x04, 0x1c
        /*006a*/ 	.short	(.L_92 - .L_91)


	//   ....[0]....
.L_91:
        /*006c*/ 	.word	0x00000310


	//   ....[1]....
        /*0070*/ 	.word	0x00000fb0


	//   ....[2]....
        /*0074*/ 	.word	0x000013e0


	//   ....[3]....
        /*0078*/ 	.word	0x000015c0


	//   ....[4]....
        /*007c*/ 	.word	0x00001680


	//   ....[5]....
        /*0080*/ 	.word	0x000016b0


	//   ....[6]....
        /*0084*/ 	.word	0x00001ad0


	//   ....[7]....
        /*0088*/ 	.word	0x00001c60


	//   ....[8]....
        /*008c*/ 	.word	0x00001d70


	//   ....[9]....
        /*0090*/ 	.word	0x00001e60


	//----- nvinfo : EIATTR_MAX_THREADS
	.align		4
.L_92:
        /*0094*/ 	.byte	0x04, 0x05
        /*0096*/ 	.short	(.L_94 - .L_93)
.L_93:
        /*0098*/ 	.word	0x00000080
        /*009c*/ 	.word	0x00000001
        /*00a0*/ 	.word	0x00000001


	//----- nvinfo : EIATTR_CRS_STACK_SIZE
	.align		4
.L_94:
        /*00a4*/ 	.byte	0x04, 0x1e
        /*00a6*/ 	.short	(.L_96 - .L_95)
.L_95:
        /*00a8*/ 	.word	0x00000000


	//----- nvinfo : EIATTR_CBANK_PARAM_SIZE
	.align		4
.L_96:
        /*00ac*/ 	.byte	0x03, 0x19
        /*00ae*/ 	.short	0x0028


	//----- nvinfo : EIATTR_PARAM_CBANK
	.align		4
        /*00b0*/ 	.byte	0x04, 0x0a
        /*00b2*/ 	.short	(.L_98 - .L_97)
	.align		4
.L_97:
        /*00b4*/ 	.word	index@(.nv.constant0._ZN3cub18CUB_300001_SM_10006detail9transform16transform_kernelINS2_10policy_hubILb1EN4cuda3std3__45tupleIJN6thrust24THRUST_300001_SM_1000_NS7pointerIiNSA_8cuda_cub3tagENSA_11use_defaultESE_EEEEEE10policy1000ElNS7_10__identityENSA_6detail15normal_iteratorINSA_10device_ptrItEEEEJPiEEEvT0_iT1_T2_DpNS2_10kernel_argIT3_EE)
        /*00b8*/ 	.short	0x0380
        /*00ba*/ 	.short	0x0028


	//----- nvinfo : EIATTR_SW_WAR
	.align		4
.L_98:
        /*00bc*/ 	.byte	0x04, 0x36
        /*00be*/ 	.short	(.L_100 - .L_99)
.L_99:
        /*00c0*/ 	.word	0x00000008
.L_100:


//--------------------- .nv.info._ZN3cub18CUB_300001_SM_10006detail9transform16transform_kernelINS2_10policy_hubILb1EN4cuda3std3__45tupleIJN6thrust24THRUST_300001_SM_1000_NS7pointerIiNSA_8cuda_cub3tagENSA_11use_defaultESE_EEEEEE10policy1000EiNS7_10__identityENSA_6detail15normal_iteratorINSA_10device_ptrItEEEEJPiEEEvT0_iT1_T2_DpNS2_10kernel_argIT3_EE --------------------------
	.section	.nv.info._ZN3cub18CUB_300001_SM_10006detail9transform16transform_kernelINS2_10policy_hubILb1EN4cuda3std3__45tupleIJN6thrust24THRUST_300001_SM_1000_NS7pointerIiNSA_8cuda_cub3tagENSA_11use_defaultESE_EEEEEE10policy1000EiNS7_10__identityENSA_6detail15normal_iteratorINSA_10device_ptrItEEEEJPiEEEvT0_iT1_T2_DpNS2_10kernel_argIT3_EE,"",@"SHT_CUDA_INFO"
	.sectionflags	@""
	.align	4


	//----- nvinfo : EIATTR_CUDA_API_VERSION
	.align		4
        /*0000*/ 	.byte	0x04, 0x37
        /*0002*/ 	.short	(.L_102 - .L_101)
.L_101:
        /*0004*/ 	.word	0x00000082


	//----- nvinfo : EIATTR_KPARAM_INFO
	.align		4
.L_102:
        /*0008*/ 	.byte	0x04, 0x17
        /*000a*/ 	.short	(.L_104 - .L_103)
.L_103:
        /*000c*/ 	.word	0x00000000
        /*0010*/ 	.short	0x0004
        /*0012*/ 	.short	0x0018
        /*0014*/ 	.byte	0x00, 0xf0, 0x41, 0x00


	//----- nvinfo : EIATTR_KPARAM_INFO
	.align		4
.L_104:
        /*0018*/ 	.byte	0x04, 0x17
        /*001a*/ 	.short	(.L_106 - .L_105)
.L_105:
        /*001c*/ 	.word	0x00000000
        /*0020*/ 	.short	0x0003
        /*0022*/ 	.short	0x0010
        /*0024*/ 	.byte	0x00, 0xf0, 0x21, 0x00


	//----- nvinfo : EIATTR_KPARAM_INFO
	.align		4
.L_106:
        /*0028*/ 	.byte	0x04, 0x17
        /*002a*/ 	.short	(.L_108 - .L_107)
.L_107:
        /*002c*/ 	.word	0x00000000
        /*0030*/ 	.short	0x0002
        /*0032*/ 	.short	0x0008
        /*0034*/ 	.byte	0x00, 0xf0, 0x05, 0x00


	//----- nvinfo : EIATTR_KPARAM_INFO
	.align		4
.L_108:
        /*0038*/ 	.byte	0x04, 0x17
        /*003a*/ 	.short	(.L_110 - .L_109)
.L_109:
        /*003c*/ 	.word	0x00000000
        /*0040*/ 	.short	0x0001
        /*0042*/ 	.short	0x0004
        /*0044*/ 	.byte	0x00, 0xf0, 0x11, 0x00


	//----- nvinfo : EIATTR_KPARAM_INFO
	.align		4
.L_110:
        /*0048*/ 	.byte	0x04, 0x17
        /*004a*/ 	.short	(.L_112 - .L_111)
.L_111:
        /*004c*/ 	.word	0x00000000
        /*0050*/ 	.short	0x0000
        /*0052*/ 	.short	0x0000
        /*0054*/ 	.byte	0x00, 0xf0, 0x11, 0x00


	//----- nvinfo : EIATTR_SPARSE_MMA_MASK
	.align		4
.L_112:
        /*0058*/ 	.byte	0x03, 0x50
        /*005a*/ 	.short	0x0000


	//----- nvinfo : EIATTR_MAXREG_COUNT
	.align		4
        /*005c*/ 	.byte	0x03, 0x1b
        /*005e*/ 	.short	0x00ff


	//----- nvinfo : EIATTR_MERCURY_ISA_VERSION
	.align		4
        /*0060*/ 	.byte	0x03, 0x5f
        /*0062*/ 	.short	0x0101


	//----- nvinfo : EIATTR_VRC_CTA_INIT_COUNT
	.align		4
        /*0064*/ 	.byte	0x02, 0x4a
	.zero		1
	.zero		1


	//----- nvinfo : EIATTR_EXIT_INSTR_OFFSETS
	.align		4
        /*0068*/ 	.byte	0x04, 0x1c
        /*006a*/ 	.short	(.L_114 - .L_113)


	//   ....[0]....
.L_113:
        /*006c*/ 	.word	0x000001f0


	//   ....[1]....
        /*0070*/ 	.word	0x000005e0


	//   ....[2]....
        /*0074*/ 	.word	0x00000780


	//   ....[3]....
        /*0078*/ 	.word	0x00000890


	//   ....[4]....
        /*007c*/ 	.word	0x00000980


	//   ....[5]....
        /*0080*/ 	.word	0x000009a0


	//   ....[6]....
        /*0084*/ 	.word	0x00000fc0


	//   ....[7]....
        /*0088*/ 	.word	0x000013f0


	//   ....[8]....
        /*008c*/ 	.word	0x000015d0


	//   ....[9]....
        /*0090*/ 	.word	0x00001670


	//----- nvinfo : EIATTR_MAX_THREADS
	.align		4
.L_114:
        /*0094*/ 	.byte	0x04, 0x05
        /*0096*/ 	.short	(.L_116 - .L_115)
.L_115:
        /*0098*/ 	.word	0x00000080
        /*009c*/ 	.word	0x00000001
        /*00a0*/ 	.word	0x00000001


	//----- nvinfo : EIATTR_CRS_STACK_SIZE
	.align		4
.L_116:
        /*00a4*/ 	.byte	0x04, 0x1e
        /*00a6*/ 	.short	(.L_118 - .L_117)
.L_117:
        /*00a8*/ 	.word	0x00000000


	//----- nvinfo : EIATTR_CBANK_PARAM_SIZE
	.align		4
.L_118:
        /*00ac*/ 	.byte	0x03, 0x19
        /*00ae*/ 	.short	0x0028


	//----- nvinfo : EIATTR_PARAM_CBANK
	.align		4
        /*00b0*/ 	.byte	0x04, 0x0a
        /*00b2*/ 	.short	(.L_120 - .L_119)
	.align		4
.L_119:
        /*00b4*/ 	.word	index@(.nv.constant0._ZN3cub18CUB_300001_SM_10006detail9transform16transform_kernelINS2_10policy_hubILb1EN4cuda3std3__45tupleIJN6thrust24THRUST_300001_SM_1000_NS7pointerIiNSA_8cuda_cub3tagENSA_11use_defaultESE_EEEEEE10policy1000EiNS7_10__identityENSA_6detail15normal_iteratorINSA_10device_ptrItEEEEJPiEEEvT0_iT1_T2_DpNS2_10kernel_argIT3_EE)
        /*00b8*/ 	.short	0x0380
        /*00ba*/ 	.short	0x0028


	//----- nvinfo : EIATTR_SW_WAR
	.align		4
.L_120:
        /*00bc*/ 	.byte	0x04, 0x36
        /*00be*/ 	.short	(.L_122 - .L_121)
.L_121:
        /*00c0*/ 	.word	0x00000008
.L_122:


//--------------------- .nv.info._ZN3cub18CUB_300001_SM_10006detail9transform16transform_kernelINS2_10policy_hubILb1EN4cuda3std3__45tupleIJN6thrust24THRUST_300001_SM_1000_NS7pointerIiNSA_8cuda_cub3tagENSA_11use_defaultESE_EEEEEE10policy1000ElNS7_10__identityENSA_10device_ptrItEEJPiEEEvT0_iT1_T2_DpNS2_10kernel_argIT3_EE --------------------------
	.section	.nv.info._ZN3cub18CUB_300001_SM_10006detail9transform16transform_kernelINS2_10policy_hubILb1EN4cuda3std3__45tupleIJN6thrust24THRUST_300001_SM_1000_NS7pointerIiNSA_8cuda_cub3tagENSA_11use_defaultESE_EEEEEE10policy1000ElNS7_10__identityENSA_10device_ptrItEEJPiEEEvT0_iT1_T2_DpNS2_10kernel_argIT3_EE,"",@"SHT_CUDA_INFO"
	.sectionflags	@""
	.align	4


	//----- nvinfo : EIATTR_CUDA_API_VERSION
	.align		4
        /*0000*/ 	.byte	0x04, 0x37
        /*0002*/ 	.short	(.L_124 - .L_123)
.L_123:
        /*0004*/ 	.word	0x00000082


	//----- nvinfo : EIATTR_KPARAM_INFO
	.align		4
.L_124:
        /*0008*/ 	.byte	0x04, 0x17
        /*000a*/ 	.short	(.L_126 - .L_125)
.L_125:
        /*000c*/ 	.word	0x00000000
        /*0010*/ 	.short	0x0004
        /*0012*/ 	.short	0x0018
        /*0014*/ 	.byte	0x00, 0xf0, 0x41, 0x00


	//----- nvinfo : EIATTR_KPARAM_INFO
	.align		4
.L_126:
        /*0018*/ 	.byte	0x04, 0x17
        /*001a*/ 	.short	(.L_128 - .L_127)
.L_127:
        /*001c*/ 	.word	0x00000000
        /*0020*/ 	.short	0x0003
        /*0022*/ 	.short	0x0010
        /*0024*/ 	.byte	0x00, 0xf0, 0x21, 0x00


	//----- nvinfo : EIATTR_KPARAM_INFO
	.align		4
.L_128:
        /*0028*/ 	.byte	0x04, 0x17
        /*002a*/ 	.short	(.L_130 - .L_129)
.L_129:
        /*002c*/ 	.word	0x00000000
        /*0030*/ 	.short	0x0002
        /*0032*/ 	.short	0x000c
        /*0034*/ 	.byte	0x00, 0xf0, 0x05, 0x00


	//----- nvinfo : EIATTR_KPARAM_INFO
	.align		4
.L_130:
        /*0038*/ 	.byte	0x04, 0x17
        /*003a*/ 	.short	(.L_132 - .L_131)
.L_131:
        /*003c*/ 	.word	0x00000000
        /*0040*/ 	.short	0x0001
        /*0042*/ 	.short	0x0008
        /*0044*/ 	.byte	0x00, 0xf0, 0x11, 0x00


	//----- nvinfo : EIATTR_KPARAM_INFO
	.align		4
.L_132:
        /*0048*/ 	.byte	0x04, 0x17
        /*004a*/ 	.short	(.L_134 - .L_133)
.L_133:
        /*004c*/ 	.word	0x00000000
        /*0050*/ 	.short	0x0000
        /*0052*/ 	.short	0x0000
        /*0054*/ 	.byte	0x00, 0xf0, 0x21, 0x00


	//----- nvinfo : EIATTR_SPARSE_MMA_MASK
	.align		4
.L_134:
        /*0058*/ 	.byte	0x03, 0x50
        /*005a*/ 	.short	0x0000


	//----- nvinfo : EIATTR_MAXREG_COUNT
	.align		4
        /*005c*/ 	.byte	0x03, 0x1b
        /*005e*/ 	.short	0x00ff


	//----- nvinfo : EIATTR_MERCURY_ISA_VERSION
	.align		4
        /*0060*/ 	.byte	0x03, 0x5f
        /*0062*/ 	.short	0x0101


	//----- nvinfo : EIATTR_VRC_CTA_INIT_COUNT
	.align		4
        /*0064*/ 	.byte	0x02, 0x4a
	.zero		1
	.zero		1


	//----- nvinfo : EIATTR_EXIT_INSTR_OFFSETS
	.align		4
        /*0068*/ 	.byte	0x04, 0x1c
        /*006a*/ 	.short	(.L_136 - .L_135)


	//   ....[0]....
.L_135:
        /*006c*/ 	.word	0x00000310


	//   ....[1]....
        /*0070*/ 	.word	0x00000fb0


	//   ....[2]....
        /*0074*/ 	.word	0x000013e0


	//   ....[3]....
        /*0078*/ 	.word	0x000015c0


	//   ....[4]....
        /*007c*/ 	.word	0x00001680


	//   ....[5]....
        /*0080*/ 	.word	0x000016b0


	//   ....[6]....
        /*0084*/ 	.word	0x00001ad0


	//   ....[7]....
        /*0088*/ 	.word	0x00001c60


	//   ....[8]....
        /*008c*/ 	.word	0x00001d70


	//   ....[9]....
        /*0090*/ 	.word	0x00001e60


	//----- nvinfo : EIATTR_MAX_THREADS
	.align		4
.L_136:
        /*0094*/ 	.byte	0x04, 0x05
        /*0096*/ 	.short	(.L_138 - .L_137)
.L_137:
        /*0098*/ 	.word	0x00000080
        /*009c*/ 	.word	0x00000001
        /*00a0*/ 	.word	0x00000001


	//----- nvinfo : EIATTR_CRS_STACK_SIZE
	.align		4
.L_138:
        /*00a4*/ 	.byte	0x04, 0x1e
        /*00a6*/ 	.short	(.L_140 - .L_139)
.L_139:
        /*00a8*/ 	.word	0x00000000


	//----- nvinfo : EIATTR_CBANK_PARAM_SIZE
	.align		4
.L_140:
        /*00ac*/ 	.byte	0x03, 0x19
        /*00ae*/ 	.short	0x0028


	//----- nvinfo : EIATTR_PARAM_CBANK
	.align		4
        /*00b0*/ 	.byte	0x04, 0x0a
        /*00b2*/ 	.short	(.L_142 - .L_141)
	.align		4
.L_141:
        /*00b4*/ 	.word	index@(.nv.constant0._ZN3cub18CUB_300001_SM_10006detail9transform16transform_kernelINS2_10policy_hubILb1EN4cuda3std3__45tupleIJN6thrust24THRUST_300001_SM_1000_NS7pointerIiNSA_8cuda_cub3tagENSA_11use_defaultESE_EEEEEE10policy1000ElNS7_10__identityENSA_10device_ptrItEEJPiEEEvT0_iT1_T2_DpNS2_10kernel_argIT3_EE)
        /*00b8*/ 	.short	0x0380
        /*00ba*/ 	.short	0x0028


	//----- nvinfo : EIATTR_SW_WAR
	.align		4
.L_142:
        /*00bc*/ 	.byte	0x04, 0x36
        /*00be*/ 	.short	(.L_144 - .L_143)
.L_143:
        /*00c0*/ 	.word	0x00000008
.L_144:


//--------------------- .nv.info._ZN3cub18CUB_300001_SM_10006detail9transform16transform_kernelINS2_10policy_hubILb1EN4cuda3std3__45tupleIJN6thrust24THRUST_300001_SM_1000_NS7pointerIiNSA_8cuda_cub3tagENSA_11use_defaultESE_EEEEEE10policy1000EiNS7_10__identityENSA_10device_ptrItEEJPiEEEvT0_iT1_T2_DpNS2_10kernel_argIT3_EE --------------------------
	.section	.nv.info._ZN3cub18CUB_300001_SM_10006detail9transform16transform_kernelINS2_10policy_hubILb1EN4cuda3std3__45tupleIJN6thrust24THRUST_300001_SM_1000_NS7pointerIiNSA_8cuda_cub3tagENSA_11use_defaultESE_EEEEEE10policy1000EiNS7_10__identityENSA_10device_ptrItEEJPiEEEvT0_iT1_T2_DpNS2_10kernel_argIT3_EE,"",@"SHT_CUDA_INFO"
	.sectionflags	@""
	.align	4


	//----- nvinfo : EIATTR_CUDA_API_VERSION
	.align		4
        /*0000*/ 	.byte	0x04, 0x37
        /*0002*/ 	.short	(.L_146 - .L_145)
.L_145:
        /*0004*/ 	.word	0x00000082


	//----- nvinfo : EIATTR_KPARAM_INFO
	.align		4
.L_146:
        /*0008*/ 	.byte	0x04, 0x17
        /*000a*/ 	.short	(.L_148 - .L_147)
.L_147:
        /*000c*/ 	.word	0x00000000
        /*0010*/ 	.short	0x0004
        /*0012*/ 	.short	0x0018
        /*0014*/ 	.byte	0x00, 0xf0, 0x41, 0x00


	//----- nvinfo : EIATTR_KPARAM_INFO
	.align		4
.L_148:
        /*0018*/ 	.byte	0x04, 0x17
        /*001a*/ 	.short	(.L_150 - .L_149)
.L_149:
        /*001c*/ 	.word	0x00000000
        /*0020*/ 	.short	0x0003
        /*0022*/ 	.short	0x0010
        /*0024*/ 	.byte	0x00, 0xf0, 0x21, 0x00


	//----- nvinfo : EIATTR_KPARAM_INFO
	.align		4
.L_150:
        /*0028*/ 	.byte	0x04, 0x17
        /*002a*/ 	.short	(.L_152 - .L_151)
.L_151:
        /*002c*/ 	.word	0x00000000
        /*0030*/ 	.short	0x0002
        /*0032*/ 	.short	0x0008
        /*0034*/ 	.byte	0x00, 0xf0, 0x05, 0x00


	//----- nvinfo : EIATTR_KPARAM_INFO
	.align		4
.L_152:
        /*0038*/ 	.byte	0x04, 0x17
        /*003a*/ 	.short	(.L_154 - .L_153)
.L_153:
        /*003c*/ 	.word	0x00000000
        /*0040*/ 	.short	0x0001
        /*0042*/ 	.short	0x0004
        /*0044*/ 	.byte	0x00, 0xf0, 0x11, 0x00


	//----- nvinfo : EIATTR_KPARAM_INFO
	.align		4
.L_154:
        /*0048*/ 	.byte	0x04, 0x17
        /*004a*/ 	.short	(.L_156 - .L_155)
.L_155:
        /*004c*/ 	.word	0x00000000
        /*0050*/ 	.short	0x0000
        /*0052*/ 	.short	0x0000
        /*0054*/ 	.byte	0x00, 0xf0, 0x11, 0x00


	//----- nvinfo : EIATTR_SPARSE_MMA_MASK
	.align		4
.L_156:
        /*0058*/ 	.byte	0x03, 0x50
        /*005a*/ 	.short	0x0000


	//----- nvinfo : EIATTR_MAXREG_COUNT
	.align		4
        /*005c*/ 	.byte	0x03, 0x1b
        /*005e*/ 	.short	0x00ff


	//----- nvinfo : EIATTR_MERCURY_ISA_VERSION
	.align		4
        /*0060*/ 	.byte	0x03, 0x5f
        /*0062*/ 	.short	0x0101


	//----- nvinfo : EIATTR_VRC_CTA_INIT_COUNT
	.align		4
        /*0064*/ 	.byte	0x02, 0x4a
	.zero		1
	.zero		1


	//----- nvinfo : EIATTR_EXIT_INSTR_OFFSETS
	.align		4
        /*0068*/ 	.byte	0x04, 0x1c
        /*006a*/ 	.short	(.L_158 - .L_157)


	//   ....[0]....
.L_157:
        /*006c*/ 	.word	0x000001f0


	//   ....[1]....
        /*0070*/ 	.word	0x000005e0


	//   ....[2]....
        /*0074*/ 	.word	0x00000780


	//   ....[3]....
        /*0078*/ 	.word	0x00000890


	//   ....[4]....
        /*007c*/ 	.word	0x00000980


	//   ....[5]....
        /*0080*/ 	.word	0x000009a0


	//   ....[6]....
        /*0084*/ 	.word	0x00000fc0


	//   ....[7]....
        /*0088*/ 	.word	0x000013f0


	//   ....[8]....
        /*008c*/ 	.word	0x000015d0


	//   ....[9]....
        /*0090*/ 	.word	0x00001670


	//----- nvinfo : EIATTR_MAX_THREADS
	.align		4
.L_158:
        /*0094*/ 	.byte	0x04, 0x05
        /*0096*/ 	.short	(.L_160 - .L_159)
.L_159:
        /*0098*/ 	.word	0x00000080
        /*009c*/ 	.word	0x00000001
        /*00a0*/ 	.word	0x00000001


	//----- nvinfo : EIATTR_CRS_STACK_SIZE
	.align		4
.L_160:
        /*00a4*/ 	.byte	0x04, 0x1e
        /*00a6*/ 	.short	(.L_162 - .L_161)
.L_161:
        /*00a8*/ 	.word	0x00000000


	//----- nvinfo : EIATTR_CBANK_PARAM_SIZE
	.align		4
.L_162:
        /*00ac*/ 	.byte	0x03, 0x19
        /*00ae*/ 	.short	0x0028


	//----- nvinfo : EIATTR_PARAM_CBANK
	.align		4
        /*00b0*/ 	.byte	0x04, 0x0a
        /*00b2*/ 	.short	(.L_164 - .L_163)
	.align		4
.L_163:
        /*00b4*/ 	.word	index@(.nv.constant0._ZN3cub18CUB_300001_SM_10006detail9transform16transform_kernelINS2_10policy_hubILb1EN4cuda3std3__45tupleIJN6thrust24THRUST_300001_SM_1000_NS7pointerIiNSA_8cuda_cub3tagENSA_11use_defaultESE_EEEEEE10policy1000EiNS7_10__identityENSA_10device_ptrItEEJPiEEEvT0_iT1_T2_DpNS2_10kernel_argIT3_EE)
        /*00b8*/ 	.short	0x0380
        /*00ba*/ 	.short	0x0028


	//----- nvinfo : EIATTR_SW_WAR
	.align		4
.L_164:
        /*00bc*/ 	.byte	0x04, 0x36
        /*00be*/ 	.short	(.L_166 - .L_165)
.L_165:
        /*00c0*/ 	.word	0x00000008
.L_166:


//--------------------- .nv.info._ZN3cub18CUB_300001_SM_10006detail11EmptyKernelIvEEvv --------------------------
	.section	.nv.info._ZN3cub18CUB_300001_SM_10006detail11EmptyKernelIvEEvv,"",@"SHT_CUDA_INFO"
	.sectionflags	@""
	.align	4


	//----- nvinfo : EIATTR_CUDA_API_VERSION
	.align		4
        /*0000*/ 	.byte	0x04, 0x37
        /*0002*/ 	.short	(.L_168 - .L_167)
.L_167:
        /*0004*/ 	.word	0x00000082


	//----- nvinfo : EIATTR_SPARSE_MMA_MASK
	.align		4
.L_168:
        /*0008*/ 	.byte	0x03, 0x50
        /*000a*/ 	.short	0x0000


	//----- nvinfo : EIATTR_MAXREG_COUNT
	.align		4
        /*000c*/ 	.byte	0x03, 0x1b
        /*000e*/ 	.short	0x00ff


	//----- nvinfo : EIATTR_MERCURY_ISA_VERSION
	.align		4
        /*0010*/ 	.byte	0x03, 0x5f
        /*0012*/ 	.short	0x0101


	//----- nvinfo : EIATTR_VRC_CTA_INIT_COUNT
	.align		4
        /*0014*/ 	.byte	0x02, 0x4a
	.zero		1
	.zero		1


	//----- nvinfo : EIATTR_EXIT_INSTR_OFFSETS
	.align		4
        /*0018*/ 	.byte	0x04, 0x1c
        /*001a*/ 	.short	(.L_170 - .L_169)


	//   ....[0]....
.L_169:
        /*001c*/ 	.word	0x00000010


	//----- nvinfo : EIATTR_SW_WAR
	.align		4
.L_170:
        /*0020*/ 	.byte	0x04, 0x36
        /*0022*/ 	.short	(.L_172 - .L_171)
.L_171:
        /*0024*/ 	.word	0x00000008
.L_172:


//--------------------- .nv.info._Z10pfacSearchPiPbPcitN6thrust24THRUST_300001_SM_1000_NS10device_ptrItEE --------------------------
	.section	.nv.info._Z10pfacSearchPiPbPcitN6thrust24THRUST_300001_SM_1000_NS10device_ptrItEE,"",@"SHT_CUDA_INFO"
	.sectionflags	@""
	.align	4


	//----- nvinfo : EIATTR_CUDA_API_VERSION
	.align		4
        /*0000*/ 	.byte	0x04, 0x37
        /*0002*/ 	.short	(.L_174 - .L_173)
.L_173:
        /*0004*/ 	.word	0x00000082


	//----- nvinfo : EIATTR_KPARAM_INFO
	.align		4
.L_174:
        /*0008*/ 	.byte	0x04, 0x17
        /*000a*/ 	.short	(.L_176 - .L_175)
.L_175:
        /*000c*/ 	.word	0x00000000
        /*0010*/ 	.short	0x0005
        /*0012*/ 	.short	0x0020
        /*0014*/ 	.byte	0x00, 0xf0, 0x21, 0x00


	//----- nvinfo : EIATTR_KPARAM_INFO
	.align		4
.L_176:
        /*0018*/ 	.byte	0x04, 0x17
        /*001a*/ 	.short	(.L_178 - .L_177)
.L_177:
        /*001c*/ 	.word	0x00000000
        /*0020*/ 	.short	0x0004
        /*0022*/ 	.short	0x001c
        /*0024*/ 	.byte	0x00, 0xf0, 0x09, 0x00


	//----- nvinfo : EIATTR_KPARAM_INFO
	.align		4
.L_178:
        /*0028*/ 	.byte	0x04, 0x17
        /*002a*/ 	.short	(.L_180 - .L_179)
.L_179:
        /*002c*/ 	.word	0x00000000
        /*0030*/ 	.short	0x0003
        /*0032*/ 	.short	0x0018
        /*0034*/ 	.byte	0x00, 0xf0, 0x11, 0x00


	//----- nvinfo : EIATTR_KPARAM_INFO
	.align		4
.L_180:
        /*0038*/ 	.byte	0x04, 0x17
        /*003a*/ 	.short	(.L_182 - .L_181)
.L_181:
        /*003c*/ 	.word	0x00000000
        /*0040*/ 	.short	0x0002
        /*0042*/ 	.short	0x0010
        /*0044*/ 	.byte	0x00, 0xf5, 0x21, 0x00


	//----- nvinfo : EIATTR_KPARAM_INFO
	.align		4
.L_182:
        /*0048*/ 	.byte	0x04, 0x17
        /*004a*/ 	.short	(.L_184 - .L_183)
.L_183:
        /*004c*/ 	.word	0x00000000
        /*0050*/ 	.short	0x0001
        /*0052*/ 	.short	0x0008
        /*0054*/ 	.byte	0x00, 0xf5, 0x21, 0x00


	//----- nvinfo : EIATTR_KPARAM_INFO
	.align		4
.L_184:
        /*0058*/ 	.byte	0x04, 0x17
        /*005a*/ 	.short	(.L_186 - .L_185)
.L_185:
        /*005c*/ 	.word	0x00000000
        /*0060*/ 	.short	0x0000
        /*0062*/ 	.short	0x0000
        /*0064*/ 	.byte	0x00, 0xf5, 0x21, 0x00


	//----- nvinfo : EIATTR_SPARSE_MMA_MASK
	.align		4
.L_186:
        /*0068*/ 	.byte	0x03, 0x50
        /*006a*/ 	.short	0x0000


	//----- nvinfo : EIATTR_MAXREG_COUNT
	.align		4
        /*006c*/ 	.byte	0x03, 0x1b
        /*006e*/ 	.short	0x00ff


	//----- nvinfo : EIATTR_MERCURY_ISA_VERSION
	.align		4
        /*0070*/ 	.byte	0x03, 0x5f
        /*0072*/ 	.short	0x0101


	//----- nvinfo : EIATTR_INT_WARP_WIDE_INSTR_OFFSETS
	.align		4
        /*0074*/ 	.byte	0x04, 0x31
        /*0076*/ 	.short	(.L_188 - .L_187)


	//   ....[0]....
.L_187:
        /*0078*/ 	.word	0x00000340


	//----- nvinfo : EIATTR_VRC_CTA_INIT_COUNT
	.align		4
.L_188:
        /*007c*/ 	.byte	0x02, 0x4a
	.zero		1
	.zero		1


	//----- nvinfo : EIATTR_EXIT_INSTR_OFFSETS
	.align		4
        /*0080*/ 	.byte	0x04, 0x1c
        /*0082*/ 	.short	(.L_190 - .L_189)


	//   ....[0]....
.L_189:
        /*0084*/ 	.word	0x00000030


	//   ....[1]....
        /*0088*/ 	.word	0x000004c0


	//----- nvinfo : EIATTR_CBANK_PARAM_SIZE
	.align		4
.L_190:
        /*008c*/ 	.byte	0x03, 0x19
        /*008e*/ 	.short	0x0028


	//----- nvinfo : EIATTR_PARAM_CBANK
	.align		4
        /*0090*/ 	.byte	0x04, 0x0a
        /*0092*/ 	.short	(.L_192 - .L_191)
	.align		4
.L_191:
        /*0094*/ 	.word	index@(.nv.constant0._Z10pfacSearchPiPbPcitN6thrust24THRUST_300001_SM_1000_NS10device_ptrItEE)
        /*0098*/ 	.short	0x0380
        /*009a*/ 	.short	0x0028


	//----- nvinfo : EIATTR_SW_WAR
	.align		4
.L_192:
        /*009c*/ 	.byte	0x04, 0x36
        /*009e*/ 	.short	(.L_194 - .L_193)
.L_193:
        /*00a0*/ 	.word	0x00000008
.L_194:


//--------------------- .nv.callgraph             --------------------------
	.section	.nv.callgraph,"",@"SHT_CUDA_CALLGRAPH"
	.align	4
	.sectionentsize	8
	.align		4
        /*0000*/ 	.word	0x00000000
	.align		4
        /*0004*/ 	.word	0xffffffff
	.align		4
        /*0008*/ 	.word	0x00000000
	.align		4
        /*000c*/ 	.word	0xfffffffe
	.align		4
        /*0010*/ 	.word	0x00000000
	.align		4
        /*0014*/ 	.word	0xfffffffd
	.align		4
        /*0018*/ 	.word	0x00000000
	.align		4
        /*001c*/ 	.word	0xfffffffc


//--------------------- .nv.constant4             --------------------------
	.section	.nv.constant4,"a",@progbits
	.align	8
	.align		8
.nv.constant4:
        /*0000*/ 	.dword	_ZN34_INTERNAL_e5307ee8_4_k_cu_3a4ffd564cuda3std3__45__cpo5beginE
	.align		8
        /*0008*/ 	.dword	_ZN34_INTERNAL_e5307ee8_4_k_cu_3a4ffd564cuda3std3__45__cpo3endE
	.align		8
        /*0010*/ 	.dword	_ZN34_INTERNAL_e5307ee8_4_k_cu_3a4ffd564cuda3std3__45__cpo6cbeginE
	.align		8
        /*0018*/ 	.dword	_ZN34_INTERNAL_e5307ee8_4_k_cu_3a4ffd564cuda3std3__45__cpo4cendE
	.align		8
        /*0020*/ 	.dword	_ZN34_INTERNAL_e5307ee8_4_k_cu_3a4ffd564cuda3std3__45__cpo6rbeginE
	.align		8
        /*0028*/ 	.dword	_ZN34_INTERNAL_e5307ee8_4_k_cu_3a4ffd564cuda3std3__45__cpo4rendE
	.align		8
        /*0030*/ 	.dword	_ZN34_INTERNAL_e5307ee8_4_k_cu_3a4ffd564cuda3std3__45__cpo7crbeginE
	.align		8
        /*0038*/ 	.dword	_ZN34_INTERNAL_e5307ee8_4_k_cu_3a4ffd564cuda3std3__45__cpo5crendE
	.align		8
        /*0040*/ 	.dword	_ZN34_INTERNAL_e5307ee8_4_k_cu_3a4ffd564cuda3std3__436_GLOBAL__N__e5307ee8_4_k_cu_3a4ffd566ignoreE
	.align		8
        /*0048*/ 	.dword	_ZN34_INTERNAL_e5307ee8_4_k_cu_3a4ffd564cuda3std3__419piecewise_constructE
	.align		8
        /*0050*/ 	.dword	_ZN34_INTERNAL_e5307ee8_4_k_cu_3a4ffd564cuda3std3__48in_placeE
	.align		8
        /*0058*/ 	.dword	_ZN34_INTERNAL_e5307ee8_4_k_cu_3a4ffd564cuda3std3__420unreachable_sentinelE
	.align		8
        /*0060*/ 	.dword	_ZN34_INTERNAL_e5307ee8_4_k_cu_3a4ffd564cuda3std3__47nulloptE
	.align		8
        /*0068*/ 	.dword	_ZN34_INTERNAL_e5307ee8_4_k_cu_3a4ffd564cuda3std3__48unexpectE
	.align		8
        /*0070*/ 	.dword	_ZN34_INTERNAL_e5307ee8_4_k_cu_3a4ffd564cuda3std6ranges3__45__cpo4swapE
	.align		8
        /*0078*/ 	.dword	_ZN34_INTERNAL_e5307ee8_4_k_cu_3a4ffd564cuda3std6ranges3__45__cpo9iter_moveE
	.align		8
        /*0080*/ 	.dword	_ZN34_INTERNAL_e5307ee8_4_k_cu_3a4ffd564cuda3std6ranges3__45__cpo5beginE
	.align		8
        /*0088*/ 	.dword	_ZN34_INTERNAL_e5307ee8_4_k_cu_3a4ffd564cuda3std6ranges3__45__cpo3endE
	.align		8
        /*0090*/ 	.dword	_ZN34_INTERNAL_e5307ee8_4_k_cu_3a4ffd564cuda3std6ranges3__45__cpo6cbeginE
	.align		8
        /*0098*/ 	.dword	_ZN34_INTERNAL_e5307ee8_4_k_cu_3a4ffd564cuda3std6ranges3__45__cpo4cendE
	.align		8
        /*00a0*/ 	.dword	_ZN34_INTERNAL_e5307ee8_4_k_cu_3a4ffd564cuda3std6ranges3__45__cpo7advanceE
	.align		8
        /*00a8*/ 	.dword	_ZN34_INTERNAL_e5307ee8_4_k_cu_3a4ffd564cuda3std6ranges3__45__cpo9iter_swapE
	.align		8
        /*00b0*/ 	.dword	_ZN34_INTERNAL_e5307ee8_4_k_cu_3a4ffd564cuda3std6ranges3__45__cpo4nextE
	.align		8
        /*00b8*/ 	.dword	_ZN34_INTERNAL_e5307ee8_4_k_cu_3a4ffd564cuda3std6ranges3__45__cpo4prevE
	.align		8
        /*00c0*/ 	.dword	_ZN34_INTERNAL_e5307ee8_4_k_cu_3a4ffd564cuda3std6ranges3__45__cpo4dataE
	.align		8
        /*00c8*/ 	.dword	_ZN34_INTERNAL_e5307ee8_4_k_cu_3a4ffd564cuda3std6ranges3__45__cpo5cdataE
	.align		8
        /*00d0*/ 	.dword	_ZN34_INTERNAL_e5307ee8_4_k_cu_3a4ffd564cuda3std6ranges3__45__cpo4sizeE
	.align		8
        /*00d8*/ 	.dword	_ZN34_INTERNAL_e5307ee8_4_k_cu_3a4ffd564cuda3std6ranges3__45__cpo5ssizeE
	.align		8
        /*00e0*/ 	.dword	_ZN34_INTERNAL_e5307ee8_4_k_cu_3a4ffd564cuda3std6ranges3__45__cpo8distanceE
	.align		8
        /*00e8*/ 	.dword	_ZN34_INTERNAL_e5307ee8_4_k_cu_3a4ffd566thrust24THRUST_300001_SM_1000_NS8cuda_cub3parE
	.align		8
        /*00f0*/ 	.dword	_ZN34_INTERNAL_e5307ee8_4_k_cu_3a4ffd566thrust24THRUST_300001_SM_1000_NS8cuda_cub10par_nosyncE
	.align		8
        /*00f8*/ 	.dword	_ZN34_INTERNAL_e5307ee8_4_k_cu_3a4ffd566thrust24THRUST_300001_SM_1000_NS6system6detail10sequential3seqE
	.align		8
        /*0100*/ 	.dword	_ZN34_INTERNAL_e5307ee8_4_k_cu_3a4ffd566thrust24THRUST_300001_SM_1000_NS12placeholders2_1E
	.align		8
        /*0108*/ 	.dword	_ZN34_INTERNAL_e5307ee8_4_k_cu_3a4ffd566thrust24THRUST_300001_SM_1000_NS12placeholders2_2E
	.align		8
        /*0110*/ 	.dword	_ZN34_INTERNAL_e5307ee8_4_k_cu_3a4ffd566thrust24THRUST_300001_SM_1000_NS12placeholders2_3E
	.align		8
        /*0118*/ 	.dword	_ZN34_INTERNAL_e5307ee8_4_k_cu_3a4ffd566thrust24THRUST_300001_SM_1000_NS12placeholders2_4E
	.align		8
        /*0120*/ 	.dword	_ZN34_INTERNAL_e5307ee8_4_k_cu_3a4ffd566thrust24THRUST_300001_SM_1000_NS12placeholders2_5E
	.align		8
        /*0128*/ 	.dword	_ZN34_INTERNAL_e5307ee8_4_k_cu_3a4ffd566thrust24THRUST_300001_SM_1000_NS12placeholders2_6E
	.align		8
        /*0130*/ 	.dword	_ZN34_INTERNAL_e5307ee8_4_k_cu_3a4ffd566thrust24THRUST_300001_SM_1000_NS12placeholders2_7E
	.align		8
        /*0138*/ 	.dword	_ZN34_INTERNAL_e5307ee8_4_k_cu_3a4ffd566thrust24THRUST_300001_SM_1000_NS12placeholders2_8E
	.align		8
        /*0140*/ 	.dword	_ZN34_INTERNAL_e5307ee8_4_k_cu_3a4ffd566thrust24THRUST_300001_SM_1000_NS12placeholders2_9E
	.align		8
        /*0148*/ 	.dword	_ZN34_INTERNAL_e5307ee8_4_k_cu_3a4ffd566thrust24THRUST_300001_SM_1000_NS12placeholders3_10E
	.align		8
        /*0150*/ 	.dword	_ZN34_INTERNAL_e5307ee8_4_k_cu_3a4ffd566thrust24THRUST_300001_SM_1000_NS3seqE


//--------------------- .text._ZN3cub18CUB_300001_SM_10006detail9transform16transform_kernelINS2_10policy_hubILb1EN4cuda3std3__45tupleIJN6thrust24THRUST_300001_SM_1000_NS7pointerIiNSA_8cuda_cub3tagENSA_11use_defaultESE_EEEEEE10policy1000ElNS7_10__identityENSA_6detail15normal_iteratorINSA_10device_ptrItEEEEJPiEEEvT0_iT1_T2_DpNS2_10kernel_argIT3_EE --------------------------
	.section	.text._ZN3cub18CUB_300001_SM_10006detail9transform16transform_kernelINS2_10policy_hubILb1EN4cuda3std3__45tupleIJN6thrust24THRUST_300001_SM_1000_NS7pointerIiNSA_8cuda_cub3tagENSA_11use_defaultESE_EEEEEE10policy1000ElNS7_10__identityENSA_6detail15normal_iteratorINSA_10device_ptrItEEEEJPiEEEvT0_iT1_T2_DpNS2_10kernel_argIT3_EE,"ax",@progbits
	.align	128
        .global         _ZN3cub18CUB_300001_SM_10006detail9transform16transform_kernelINS2_10policy_hubILb1EN4cuda3std3__45tupleIJN6thrust24THRUST_300001_SM_1000_NS7pointerIiNSA_8cuda_cub3tagENSA_11use_defaultESE_EEEEEE10policy1000ElNS7_10__identityENSA_6detail15normal_iteratorINSA_10device_ptrItEEEEJPiEEEvT0_iT1_T2_DpNS2_10kernel_argIT3_EE
        .type           _ZN3cub18CUB_300001_SM_10006detail9transform16transform_kernelINS2_10policy_hubILb1EN4cuda3std3__45tupleIJN6thrust24THRUST_300001_SM_1000_NS7pointerIiNSA_8cuda_cub3tagENSA_11use_defaultESE_EEEEEE10policy1000ElNS7_10__identityENSA_6detail15normal_iteratorINSA_10device_ptrItEEEEJPiEEEvT0_iT1_T2_DpNS2_10kernel_argIT3_EE,@function
        .size           _ZN3cub18CUB_300001_SM_10006detail9transform16transform_kernelINS2_10policy_hubILb1EN4cuda3std3__45tupleIJN6thrust24THRUST_300001_SM_1000_NS7pointerIiNSA_8cuda_cub3tagENSA_11use_defaultESE_EEEEEE10policy1000ElNS7_10__identityENSA_6detail15normal_iteratorINSA_10device_ptrItEEEEJPiEEEvT0_iT1_T2_DpNS2_10kernel_argIT3_EE,(.L_x_162 - _ZN3cub18CUB_300001_SM_10006detail9transform16transform_kernelINS2_10policy_hubILb1EN4cuda3std3__45tupleIJN6thrust24THRUST_300001_SM_1000_NS7pointerIiNSA_8cuda_cub3tagENSA_11use_defaultESE_EEEEEE10policy1000ElNS7_10__identityENSA_6detail15normal_iteratorINSA_10device_ptrItEEEEJPiEEEvT0_iT1_T2_DpNS2_10kernel_argIT3_EE)
        .other          _ZN3cub18CUB_300001_SM_10006detail9transform16transform_kernelINS2_10policy_hubILb1EN4cuda3std3__45tupleIJN6thrust24THRUST_300001_SM_1000_NS7pointerIiNSA_8cuda_cub3tagENSA_11use_defaultESE_EEEEEE10policy1000ElNS7_10__identityENSA_6detail15normal_iteratorINSA_10device_ptrItEEEEJPiEEEvT0_iT1_T2_DpNS2_10kernel_argIT3_EE,@"STO_CUDA_ENTRY STV_DEFAULT"
_ZN3cub18CUB_300001_SM_10006detail9transform16transform_kernelINS2_10policy_hubILb1EN4cuda3std3__45tupleIJN6thrust24THRUST_300001_SM_1000_NS7pointerIiNSA_8cuda_cub3tagENSA_11use_defaultESE_EEEEEE10policy1000ElNS7_10__identityENSA_6detail15normal_iteratorINSA_10device_ptrItEEEEJPiEEEvT0_iT1_T2_DpNS2_10kernel_argIT3_EE:
.text._ZN3cub18CUB_300001_SM_10006detail9transform16transform_kernelINS2_10policy_hubILb1EN4cuda3std3__45tupleIJN6thrust24THRUST_300001_SM_1000_NS7pointerIiNSA_8cuda_cub3tagENSA_11use_defaultESE_EEEEEE10policy1000ElNS7_10__identityENSA_6detail15normal_iteratorINSA_10device_ptrItEEEEJPiEEEvT0_iT1_T2_DpNS2_10kernel_argIT3_EE:
[----:B------:R-:W-:Y:S01]  /*0000*/  LDC R1, c[0x0][0x37c] ;  /* 0x0000df00ff017b82 */ /* 0x000fe20000000800 */
[----:B------:R-:W0:Y:S07]  /*0010*/  LDCU UR18, c[0x0][0x388] ;  /* 0x00007100ff1277ac */ /* 0x000e2e0008000800 */
[----:B------:R-:W1:Y:S01]  /*0020*/  S2UR UR4, SR_CTAID.X ;  /* 0x00000000000479c3 */ /* 0x000e620000002500 */
[----:B------:R-:W2:Y:S01]  /*0030*/  S2R R7, SR_TID.X ;  /* 0x0000000000077919 */ /* 0x000ea20000002100 */
[----:B------:R-:W-:Y:S01]  /*0040*/  BSSY.RECONVERGENT B0, `(.L_x_0) ;  /* 0x000001c000007945 */ /* 0x000fe20003800200 */
[----:B------:R-:W3:Y:S01]  /*0050*/  LDCU.64 UR6, c[0x0][0x380] ;  /* 0x00007000ff0677ac */ /* 0x000ee20008000a00 */
[----:B0-----:R-:W-:-:S04]  /*0060*/  USHF.L.U32 UR13, UR18, 0x7, URZ ;  /* 0x00000007120d7899 */ /* 0x001fc800080006ff */
[----:B------:R-:W-:Y:S02]  /*0070*/  USHF.R.S32.HI UR5, URZ, 0x1f, UR13 ;  /* 0x0000001fff057899 */ /* 0x000fe4000801140d */
[----:B-1----:R-:W-:Y:S02]  /*0080*/  UIMAD.WIDE.U32 UR16, UR13, UR4, URZ ;  /* 0x000000040d1072a5 */ /* 0x002fe4000f8e00ff */
[----:B------:R-:W-:Y:S02]  /*0090*/  UIMAD UR11, UR5, UR4, URZ ;  /* 0x00000004050b72a4 */ /* 0x000fe4000f8e02ff */
[----:B---3--:R-:W-:Y:S02]  /*00a0*/  UIADD3 UR10, UP1, UPT, -UR16, UR6, URZ ;  /* 0x00000006100a7290 */ /* 0x008fe4000ff3e1ff */
[----:B------:R-:W-:Y:S02]  /*00b0*/  UIADD3 UR11, UPT, UPT, UR17, UR11, URZ ;  /* 0x0000000b110b7290 */ /* 0x000fe4000fffe0ff */
[----:B------:R-:W-:Y:S01]  /*00c0*/  UISETP.LT.U32.AND UP0, UPT, UR10, UR13, UPT ;  /* 0x0000000d0a00728c */ /* 0x000fe2000bf01070 */
[----:B--2---:R-:W-:Y:S01]  /*00d0*/  IMAD.SHL.U32 R0, R7, 0x80, RZ ;  /* 0x0000008007007824 */ /* 0x004fe200078e00ff */
[----:B------:R-:W-:-:S04]  /*00e0*/  UIADD3.X UR4, UPT, UPT, ~UR11, UR7, URZ, UP1, !UPT ;  /* 0x000000070b047290 */ /* 0x000fc80008ffe5ff */
[----:B------:R-:W-:-:S04]  /*00f0*/  UISETP.LT.AND.EX UP0, UPT, UR4, UR5, UPT, UP0 ;  /* 0x000000050400728c */ /* 0x000fc8000bf01300 */
[----:B------:R-:W-:-:S04]  /*0100*/  USEL UR10, UR10, UR13, UP0 ;  /* 0x0000000d0a0a7287 */ /* 0x000fc80008000000 */
[----:B------:R-:W-:-:S06]  /*0110*/  USHF.L.U32 UR6, UR10, 0x2, URZ ;  /* 0x000000020a067899 */ /* 0x000fcc00080006ff */
[----:B------:R-:W-:-:S13]  /*0120*/  ISETP.GE.AND P0, PT, R0, UR6, PT ;  /* 0x0000000600007c0c */ /* 0x000fda000bf06270 */
[----:B------:R-:W-:Y:S05]  /*0130*/  @P0 BRA `(.L_x_1) ;  /* 0x0000000000300947 */ /* 0x000fea0003800000 */
[----:B------:R-:W0:Y:S02]  /*0140*/  LDCU.64 UR4, c[0x0][0x398] ;  /* 0x00007300ff0477ac */ /* 0x000e240008000a00 */
[----:B0-----:R-:W-:-:S04]  /*0150*/  ULEA UR4, UP0, UR16, UR4, 0x2 ;  /* 0x0000000410047291 */ /* 0x001fc8000f8010ff */
[----:B------:R-:W-:Y:S02]  /*0160*/  ULEA.HI.X UR5, UR16, UR5, UR11, 0x2, UP0 ;  /* 0x0000000510057291 */ /* 0x000fe400080f140b */
[----:B------:R-:W-:-:S04]  /*0170*/  IMAD.U32 R2, RZ, RZ, UR4 ;  /* 0x00000004ff027e24 */ /* 0x000fc8000f8e00ff */
[----:B------:R-:W-:-:S03]  /*0180*/  MOV R3, UR5 ;  /* 0x0000000500037c02 */ /* 0x000fc60008000f00 */
[----:B------:R-:W-:-:S07]  /*0190*/  IMAD.WIDE.U32 R2, R7, 0x80, R2 ;  /* 0x0000008007027825 */ /* 0x000fce00078e0002 */
.L_x_2:
[----:B------:R-:W-:Y:S01]  /*01a0*/  VIADD R0, R0, 0x4000 ;  /* 0x0000400000007836 */ /* 0x000fe20000000000 */
[----:B------:R0:W-:Y:S04]  /*01b0*/  CCTL.E.PF2 [R2] ;  /* 0x000000000200798f */ /* 0x0001e80000800100 */
[----:B------:R-:W-:Y:S02]  /*01c0*/  ISETP.GE.AND P0, PT, R0, UR6, PT ;  /* 0x0000000600007c0c */ /* 0x000fe4000bf06270 */
[----:B0-----:R-:W-:-:S04]  /*01d0*/  IADD3 R2, P1, PT, R2, 0x4000, RZ ;  /* 0x0000400002027810 */ /* 0x001fc80007f3e0ff */
[----:B------:R-:W-:-:S07]  /*01e0*/  IADD3.X R3, PT, PT, RZ, R3, RZ, P1, !PT ;  /* 0x00000003ff037210 */ /* 0x000fce0000ffe4ff */
[----:B------:R-:W-:Y:S05]  /*01f0*/  @!P0 BRA `(.L_x_2) ;  /* 0xfffffffc00e88947 */ /* 0x000fea000383ffff */
.L_x_1:
[----:B------:R-:W-:Y:S05]  /*0200*/  BSYNC.RECONVERGENT B0 ;  /* 0x0000000000007941 */ /* 0x000fea0003800200 */
.L_x_0:
[----:B------:R-:W0:Y:S01]  /*0210*/  LDCU.128 UR4, c[0x0][0x390] ;  /* 0x00007200ff0477ac */ /* 0x000e220008000c00 */
[----:B------:R-:W-:Y:S02]  /*0220*/  USHF.L.U64.HI UR9, UR16, 0x2, UR11 ;  /* 0x0000000210097899 */ /* 0x000fe4000801020b */
[----:B------:R-:W-:Y:S01]  /*0230*/  USHF.L.U64.HI UR8, UR16, 0x1, UR11 ;  /* 0x0000000110087899 */ /* 0x000fe2000801020b */
[----:B------:R-:W1:Y:S01]  /*0240*/  LDCU.64 UR14, c[0x0][0x358] ;  /* 0x00006b00ff0e77ac */ /* 0x000e620008000a00 */
[----:B0-----:R-:W-:Y:S02]  /*0250*/  ULEA UR12, UP1, UR16, UR4, 0x1 ;  /* 0x00000004100c7291 */ /* 0x001fe4000f8208ff */
[----:B------:R-:W-:Y:S02]  /*0260*/  ULEA UR4, UP0, UR16, UR6, 0x2 ;  /* 0x0000000610047291 */ /* 0x000fe4000f8010ff */
[----:B------:R-:W-:Y:S02]  /*0270*/  UIADD3.X UR8, UPT, UPT, UR8, UR5, URZ, UP1, !UPT ;  /* 0x0000000508087290 */ /* 0x000fe40008ffe4ff */
[----:B------:R-:W-:Y:S01]  /*0280*/  UIADD3.X UR9, UPT, UPT, UR9, UR7, URZ, UP0, !UPT ;  /* 0x0000000709097290 */ /* 0x000fe200087fe4ff */
[----:B------:R-:W-:Y:S01]  /*0290*/  MOV R2, UR12 ;  /* 0x0000000c00027c02 */ /* 0x000fe20008000f00 */
[----:B------:R-:W-:Y:S01]  /*02a0*/  UISETP.NE.AND UP0, UPT, UR13, UR10, UPT ;  /* 0x0000000a0d00728c */ /* 0x000fe2000bf05270 */
[----:B------:R-:W-:Y:S01]  /*02b0*/  IMAD.U32 R4, RZ, RZ, UR4 ;  /* 0x00000004ff047e24 */ /* 0x000fe2000f8e00ff */
[----:B------:R-:W-:-:S02]  /*02c0*/  MOV R3, UR8 ;  /* 0x0000000800037c02 */ /* 0x000fc40008000f00 */
[----:B------:R-:W-:-:S05]  /*02d0*/  IMAD.U32 R5, RZ, RZ, UR9 ;  /* 0x00000009ff057e24 */ /* 0x000fca000f8e00ff */
[----:B-1----:R-:W-:Y:S05]  /*02e0*/  BRA.U !UP0, `(.L_x_3) ;  /* 0x0000001108e87547 */ /* 0x002fea000b800000 */
[----:B------:R-:W-:-:S06]  /*02f0*/  UISETP.GE.AND UP0, UPT, UR18, 0x1, UPT ;  /* 0x000000011200788c */ /* 0x000fcc000bf06270 */
[----:B------:R-:W-:-:S13]  /*0300*/  PLOP3.LUT P0, PT, PT, PT, UP0, 0x80, 0x8 ;  /* 0x000000000008781c */ /* 0x000fda0003f0f008 */
[----:B------:R-:W-:Y:S05]  /*0310*/  @!P0 EXIT ;  /* 0x000000000000894d */ /* 0x000fea0003800000 */
[----:B------:R-:W-:Y:S01]  /*0320*/  UISETP.GE.U32.AND UP0, UPT, UR18, 0x10, UPT ;  /* 0x000000101200788c */ /* 0x000fe2000bf06070 */
[----:B------:R-:W-:Y:S01]  /*0330*/  IMAD.MOV.U32 R0, RZ, RZ, RZ ;  /* 0x000000ffff007224 */ /* 0x000fe200078e00ff */
[----:B------:R-:W-:-:S07]  /*0340*/  ULOP3.LUT UR4, UR18, 0xf, URZ, 0xc0, !UPT ;  /* 0x0000000f12047892 */ /* 0x000fce000f8ec0ff */
[----:B------:R-:W-:Y:S05]  /*0350*/  BRA.U !UP0, `(.L_x_4) ;  /* 0x0000000d08107547 */ /* 0x000fea000b800000 */
[----:B------:R-:W-:-:S13]  /*0360*/  ISETP.GE.AND P0, PT, R7, UR10, PT ;  /* 0x0000000a07007c0c */ /* 0x000fda000bf06270 */
[----:B------:R-:W-:-:S05]  /*0370*/  @!P0 IMAD.WIDE.U32 R8, R7, 0x4, R4 ;  /* 0x0000000407088825 */ /* 0x000fca00078e0004 */
[----:B------:R-:W2:Y:S01]  /*0380*/  @!P0 LDG.E R19, desc[UR14][R8.64] ;  /* 0x0000000e08138981 */ /* 0x000ea2000c1e1900 */
[C---:B------:R-:W-:Y:S01]  /*0390*/  IADD3 R15, PT, PT, R7.reuse, 0x80, RZ ;  /* 0x00000080070f7810 */ /* 0x040fe20007ffe0ff */
[----:B------:R-:W-:-:S03]  /*03a0*/  @!P0 IMAD.WIDE.U32 R10, R7, 0x2, R2 ;  /* 0x00000002070a8825 */ /* 0x000fc600078e0002 */
[----:B------:R-:W-:-:S13]  /*03b0*/  ISETP.GE.AND P1, PT, R15, UR10, PT ;  /* 0x0000000a0f007c0c */ /* 0x000fda000bf26270 */
[----:B------:R-:W-:Y:S01]  /*03c0*/  @!P1 IMAD.WIDE.U32 R12, R15, 0x4, R4 ;  /* 0x000000040f0c9825 */ /* 0x000fe200078e0004 */
[----:B--2---:R0:W-:Y:S04]  /*03d0*/  @!P0 STG.E.U16 desc[UR14][R10.64], R19 ;  /* 0x000000130a008986 */ /* 0x0041e8000c10150e */
[----:B------:R-:W2:Y:S01]  /*03e0*/  @!P1 LDG.E R21, desc[UR14][R12.64] ;  /* 0x0000000e0c159981 */ /* 0x000ea2000c1e1900 */
[----:B------:R-:W-:Y:S02]  /*03f0*/  VIADD R23, R7, 0x100 ;  /* 0x0000010007177836 */ /* 0x000fe40000000000 */
[----:B------:R-:W-:-:S03]  /*0400*/  @!P1 IMAD.WIDE.U32 R14, R15, 0x2, R2 ;  /* 0x000000020f0e9825 */ /* 0x000fc600078e0002 */
[----:B------:R-:W-:-:S13]  /*0410*/  ISETP.GE.AND P0, PT, R23, UR10, PT ;  /* 0x0000000a17007c0c */ /* 0x000fda000bf06270 */
[----:B------:R-:W-:Y:S01]  /*0420*/  @!P0 IMAD.WIDE.U32 R16, R23, 0x4, R4 ;  /* 0x0000000417108825 */ /* 0x000fe200078e0004 */
[----:B------:R-:W-:Y:S01]  /*0430*/  IADD3 R27, PT, PT, R7, 0x180, RZ ;  /* 0x00000180071b7810 */ /* 0x000fe20007ffe0ff */
[----:B--2---:R1:W-:Y:S04]  /*0440*/  @!P1 STG.E.U16 desc[UR14][R14.64], R21 ;  /* 0x000000150e009986 */ /* 0x0043e8000c10150e */
[----:B------:R-:W2:Y:S01]  /*0450*/  @!P0 LDG.E R25, desc[UR14][R16.64] ;  /* 0x0000000e10198981 */ /* 0x000ea2000c1e1900 */
[----:B------:R-:W-:Y:S01]  /*0460*/  ISETP.GE.AND P1, PT, R27, UR10, PT ;  /* 0x0000000a1b007c0c */ /* 0x000fe2000bf26270 */
[----:B------:R-:W-:-:S12]  /*0470*/  @!P0 IMAD.WIDE.U32 R8, R23, 0x2, R2 ;  /* 0x0000000217088825 */ /* 0x000fd800078e0002 */
[----:B0-----:R-:W-:-:S04]  /*0480*/  @!P1 IMAD.WIDE.U32 R10, R27, 0x4, R4 ;  /* 0x000000041b0a9825 */ /* 0x001fc800078e0004 */
[----:B------:R-:W-:Y:S01]  /*0490*/  VIADD R23, R7, 0x200 ;  /* 0x0000020007177836 */ /* 0x000fe20000000000 */
[----:B--2---:R0:W-:Y:S04]  /*04a0*/  @!P0 STG.E.U16 desc[UR14][R8.64], R25 ;  /* 0x0000001908008986 */ /* 0x0041e8000c10150e */
[----:B------:R-:W2:Y:S01]  /*04b0*/  @!P1 LDG.E R19, desc[UR14][R10.64] ;  /* 0x0000000e0a139981 */ /* 0x000ea2000c1e1900 */
[----:B------:R-:W-:Y:S01]  /*04c0*/  ISETP.GE.AND P0, PT, R23, UR10, PT ;  /* 0x0000000a17007c0c */ /* 0x000fe2000bf06270 */
[----:B------:R-:W-:-:S12]  /*04d0*/  @!P1 IMAD.WIDE.U32 R12, R27, 0x2, R2 ;  /* 0x000000021b0c9825 */ /* 0x000fd800078e0002 */
[----:B-1----:R-:W-:Y:S01]  /*04e0*/  @!P0 IMAD.WIDE.U32 R14, R23, 0x4, R4 ;  /* 0x00000004170e8825 */ /* 0x002fe200078e0004 */
        /* <DEDUP_REMOVED lines=25> */
[----:B--2---:R-:W-:Y:S04]  /*0680*/  @!P1 STG.E.U16 desc[UR14][R18.64], R17 ;  /* 0x0000001112009986 */ /* 0x004fe8000c10150e */
[----:B------:R-:W2:Y:S01]  /*0690*/  @!P2 LDG.E R11, desc[UR14][R10.64] ;  /* 0x0000000e0a0ba981 */ /* 0x000ea2000c1e1900 */
[----:B------:R-:W-:Y:S01]  /*06a0*/  ISETP.GE.AND P0, PT, R23, UR10, PT ;  /* 0x0000000a17007c0c */ /* 0x000fe2000bf06270 */
[----:B------:R-:W-:-:S04]  /*06b0*/  @!P2 IMAD.WIDE.U32 R12, R21, 0x2, R2 ;  /* 0x00000002150ca825 */ /* 0x000fc800078e0002 */
[----:B------:R-:W-:-:S04]  /*06c0*/  IMAD.WIDE R8, R23, 0x4, R4 ;  /* 0x0000000417087825 */ /* 0x000fc800078e0204 */
[C---:B------:R-:W-:Y:S01]  /*06d0*/  VIADD R0, R7.reuse, 0x500 ;  /* 0x0000050007007836 */ /* 0x040fe20000000000 */
[----:B--2---:R1:W-:Y:S04]  /*06e0*/  @!P2 STG.E.U16 desc[UR14][R12.64], R11 ;  /* 0x0000000b0c00a986 */ /* 0x0043e8000c10150e */
[----:B0-----:R-:W2:Y:S01]  /*06f0*/  @!P0 LDG.E R15, desc[UR14][R8.64] ;  /* 0x0000000e080f8981 */ /* 0x001ea2000c1e1900 */
[----:B------:R-:W-:Y:S01]  /*0700*/  ISETP.GE.AND P6, PT, R0, UR10, PT ;  /* 0x0000000a00007c0c */ /* 0x000fe2000bfc6270 */
[----:B------:R-:W-:Y:S01]  /*0710*/  ULOP3.LUT UR5, UR18, 0x7ffffff0, URZ, 0xc0, !UPT ;  /* 0x7ffffff012057892 */ /* 0x000fe2000f8ec0ff */
[C---:B------:R-:W-:Y:S01]  /*0720*/  IADD3 R6, PT, PT, R7.reuse, 0x580, RZ ;  /* 0x0000058007067810 */ /* 0x040fe20007ffe0ff */
[C---:B------:R-:W-:Y:S01]  /*0730*/  VIADD R14, R7.reuse, 0x600 ;  /* 0x00000600070e7836 */ /* 0x040fe20000000000 */
[----:B------:R-:W-:Y:S01]  /*0740*/  IADD3 R0, PT, PT, R7, 0x680, RZ ;  /* 0x0000068007007810 */ /* 0x000fe20007ffe0ff */
[----:B------:R-:W-:Y:S01]  /*0750*/  BSSY.RECONVERGENT B0, `(.L_x_5) ;  /* 0x000000f000007945 */ /* 0x000fe20003800200 */
[----:B------:R-:W-:Y:S01]  /*0760*/  ISETP.GE.AND P5, PT, R6, UR10, PT ;  /* 0x0000000a06007c0c */ /* 0x000fe2000bfa6270 */
[----:B-1----:R-:W-:Y:S01]  /*0770*/  IMAD.WIDE R10, R23, 0x2, R2 ;  /* 0x00000002170a7825 */ /* 0x002fe200078e0202 */
[----:B------:R-:W-:-:S02]  /*0780*/  ISETP.GE.AND P3, PT, R0, UR10, PT ;  /* 0x0000000a00007c0c */ /* 0x000fc4000bf66270 */
[C---:B------:R-:W-:Y:S01]  /*0790*/  IADD3 R12, PT, PT, R7.reuse, 0x780, RZ ;  /* 0x00000780070c7810 */ /* 0x040fe20007ffe0ff */
[----:B------:R-:W-:Y:S01]  /*07a0*/  VIADD R6, R7, 0x700 ;  /* 0x0000070007067836 */ /* 0x000fe20000000000 */
[----:B------:R-:W-:Y:S01]  /*07b0*/  ISETP.GE.AND P4, PT, R14, UR10, PT ;  /* 0x0000000a0e007c0c */ /* 0x000fe2000bf86270 */
[----:B------:R-:W-:Y:S01]  /*07c0*/  IMAD.U32 R0, RZ, RZ, UR5 ;  /* 0x00000005ff007e24 */ /* 0x000fe2000f8e00ff */
[----:B------:R-:W-:Y:S02]  /*07d0*/  ISETP.GE.AND P1, PT, R12, UR10, PT ;  /* 0x0000000a0c007c0c */ /* 0x000fe4000bf26270 */
[----:B------:R-:W-:Y:S01]  /*07e0*/  ISETP.GE.AND P2, PT, R6, UR10, PT ;  /* 0x0000000a06007c0c */ /* 0x000fe2000bf46270 */
[----:B--2---:R0:W-:Y:S01]  /*07f0*/  @!P0 STG.E.U16 desc[UR14][R10.64], R15 ;  /* 0x0000000f0a008986 */ /* 0x0041e2000c10150e */
[----:B------:R-:W-:Y:S01]  /*0800*/  ISETP.NE.AND P0, PT, R0, 0x10, PT ;  /* 0x000000100000780c */ /* 0x000fe20003f05270 */
[----:B------:R-:W-:-:S12]  /*0810*/  @P6 BRA `(.L_x_6) ;  /* 0x0000000000086947 */ /* 0x000fd80003800000 */
[----:B------:R-:W2:Y:S04]  /*0820*/  LDG.E R13, desc[UR14][R8.64+0x200] ;  /* 0x0002000e080d7981 */ /* 0x000ea8000c1e1900 */
[----:B--2---:R1:W-:Y:S02]  /*0830*/  STG.E.U16 desc[UR14][R10.64+0x100], R13 ;  /* 0x0001000d0a007986 */ /* 0x0043e4000c10150e */
.L_x_6:
[----:B------:R-:W-:Y:S05]  /*0840*/  BSYNC.RECONVERGENT B0 ;  /* 0x0000000000007941 */ /* 0x000fea0003800200 */
.L_x_5:
[----:B------:R-:W-:Y:S04]  /*0850*/  BSSY.RECONVERGENT B0, `(.L_x_7) ;  /* 0x0000004000007945 */ /* 0x000fe80003800200 */
[----:B------:R-:W-:Y:S05]  /*0860*/  @P5 BRA `(.L_x_8) ;  /* 0x0000000000085947 */ /* 0x000fea0003800000 */
[----:B-1----:R-:W2:Y:S04]  /*0870*/  LDG.E R13, desc[UR14][R8.64+0x400] ;  /* 0x0004000e080d7981 */ /* 0x002ea8000c1e1900 */
[----:B--2---:R2:W-:Y:S02]  /*0880*/  STG.E.U16 desc[UR14][R10.64+0x200], R13 ;  /* 0x0002000d0a007986 */ /* 0x0045e4000c10150e */
.L_x_8:
[----:B------:R-:W-:Y:S05]  /*0890*/  BSYNC.RECONVERGENT B0 ;  /* 0x0000000000007941 */ /* 0x000fea0003800200 */
.L_x_7:
[----:B------:R-:W-:Y:S04]  /*08a0*/  BSSY.RECONVERGENT B0, `(.L_x_9) ;  /* 0x0000004000007945 */ /* 0x000fe80003800200 */
[----:B------:R-:W-:Y:S05]  /*08b0*/  @P4 BRA `(.L_x_10) ;  /* 0x0000000000084947 */ /* 0x000fea0003800000 */
[----:B-12---:R-:W2:Y:S04]  /*08c0*/  LDG.E R13, desc[UR14][R8.64+0x600] ;  /* 0x0006000e080d7981 */ /* 0x006ea8000c1e1900 */
[----:B--2---:R3:W-:Y:S02]  /*08d0*/  STG.E.U16 desc[UR14][R10.64+0x300], R13 ;  /* 0x0003000d0a007986 */ /* 0x0047e4000c10150e */
.L_x_10:
[----:B------:R-:W-:Y:S05]  /*08e0*/  BSYNC.RECONVERGENT B0 ;  /* 0x0000000000007941 */ /* 0x000fea0003800200 */
.L_x_9:
[----:B------:R-:W-:Y:S04]  /*08f0*/  BSSY.RECONVERGENT B0, `(.L_x_11) ;  /* 0x0000004000007945 */ /* 0x000fe80003800200 */
[----:B------:R-:W-:Y:S05]  /*0900*/  @P3 BRA `(.L_x_12) ;  /* 0x0000000000083947 */ /* 0x000fea0003800000 */
[----:B-123--:R-:W2:Y:S04]  /*0910*/  LDG.E R13, desc[UR14][R8.64+0x800] ;  /* 0x0008000e080d7981 */ /* 0x00eea8000c1e1900 */
[----:B--2---:R4:W-:Y:S02]  /*0920*/  STG.E.U16 desc[UR14][R10.64+0x400], R13 ;  /* 0x0004000d0a007986 */ /* 0x0049e4000c10150e */
.L_x_12:
[----:B------:R-:W-:Y:S05]  /*0930*/  BSYNC.RECONVERGENT B0 ;  /* 0x0000000000007941 */ /* 0x000fea0003800200 */
.L_x_11:
[----:B------:R-:W-:Y:S04]  /*0940*/  BSSY.RECONVERGENT B0, `(.L_x_13) ;  /* 0x0000004000007945 */ /* 0x000fe80003800200 */
[----:B------:R-:W-:Y:S05]  /*0950*/  @P2 BRA `(.L_x_14) ;  /* 0x0000000000082947 */ /* 0x000fea0003800000 */
[----:B-1234-:R-:W2:Y:S04]  /*0960*/  LDG.E R13, desc[UR14][R8.64+0xa00] ;  /* 0x000a000e080d7981 */ /* 0x01eea8000c1e1900 */
[----:B--2---:R1:W-:Y:S02]  /*0970*/  STG.E.U16 desc[UR14][R10.64+0x500], R13 ;  /* 0x0005000d0a007986 */ /* 0x0043e4000c10150e */
.L_x_14:
[----:B------:R-:W-:Y:S05]  /*0980*/  BSYNC.RECONVERGENT B0 ;  /* 0x0000000000007941 */ /* 0x000fea0003800200 */
.L_x_13:
[----:B------:R-:W-:Y:S04]  /*0990*/  BSSY.RECONVERGENT B0, `(.L_x_15) ;  /* 0x0000004000007945 */ /* 0x000fe80003800200 */
[----:B------:R-:W-:Y:S05]  /*09a0*/  @P1 BRA `(.L_x_16) ;  /* 0x0000000000081947 */ /* 0x000fea0003800000 */
[----:B------:R-:W5:Y:S04]  /*09b0*/  LDG.E R9, desc[UR14][R8.64+0xc00] ;  /* 0x000c000e08097981 */ /* 0x000f68000c1e1900 */
[----:B-----5:R0:W-:Y:S02]  /*09c0*/  STG.E.U16 desc[UR14][R10.64+0x600], R9 ;  /* 0x000600090a007986 */ /* 0x0201e4000c10150e */
.L_x_16:
[----:B------:R-:W-:Y:S05]  /*09d0*/  BSYNC.RECONVERGENT B0 ;  /* 0x0000000000007941 */ /* 0x000fea0003800200 */
.L_x_15:
[----:B------:R-:W-:Y:S05]  /*09e0*/  @!P0 BRA `(.L_x_4) ;  /* 0x00000004006c8947 */ /* 0x000fea0003800000 */
[----:B------:R-:W-:-:S07]  /*09f0*/  HFMA2 R6, -RZ, RZ, 0, 9.5367431640625e-07 ;  /* 0x00000010ff067431 */ /* 0x000fce00000001ff */
.L_x_19:
[----:B0-----:R-:W-:-:S05]  /*0a00*/  IMAD R9, R6, 0x80, R7 ;  /* 0x0000008006097824 */ /* 0x001fca00078e0207 */
[----:B------:R-:W-:-:S13]  /*0a10*/  ISETP.GE.AND P0, PT, R9, UR10, PT ;  /* 0x0000000a09007c0c */ /* 0x000fda000bf06270 */
[----:B-1234-:R-:W-:-:S06]  /*0a20*/  @!P0 IMAD.WIDE.U32 R10, R9, 0x4, R4 ;  /* 0x00000004090a8825 */ /* 0x01efcc00078e0004 */
[----:B------:R-:W2:Y:S01]  /*0a30*/  @!P0 LDG.E R11, desc[UR14][R10.64] ;  /* 0x0000000e0a0b8981 */ /* 0x000ea2000c1e1900 */
[C---:B------:R-:W-:Y:S01]  /*0a40*/  IADD3 R19, PT, PT, R9.reuse, 0x80, RZ ;  /* 0x0000008009137810 */ /* 0x040fe20007ffe0ff */
[----:B------:R-:W-:-:S03]  /*0a50*/  @!P0 IMAD.WIDE.U32 R20, R9, 0x2, R2 ;  /* 0x0000000209148825 */ /* 0x000fc600078e0002 */
[----:B------:R-:W-:-:S13]  /*0a60*/  ISETP.GE.AND P1, PT, R19, UR10, PT ;  /* 0x0000000a13007c0c */ /* 0x000fda000bf26270 */
[----:B------:R-:W-:-:S04]  /*0a70*/  @!P1 IMAD.WIDE.U32 R12, R19, 0x4, R4 ;  /* 0x00000004130c9825 */ /* 0x000fc800078e0004 */
[----:B------:R-:W-:Y:S01]  /*0a80*/  VIADD R17, R9, 0x100 ;  /* 0x0000010009117836 */ /* 0x000fe20000000000 */
[----:B--2---:R0:W-:Y:S04]  /*0a90*/  @!P0 STG.E.U16 desc[UR14][R20.64], R11 ;  /* 0x0000000b14008986 */ /* 0x0041e8000c10150e */
[----:B------:R-:W2:Y:S01]  /*0aa0*/  @!P1 LDG.E R13, desc[UR14][R12.64] ;  /* 0x0000000e0c0d9981 */ /* 0x000ea2000c1e1900 */
[----:B------:R-:W-:Y:S01]  /*0ab0*/  ISETP.GE.AND P0, PT, R17, UR10, PT ;  /* 0x0000000a11007c0c */ /* 0x000fe2000bf06270 */
[----:B------:R-:W-:-:S12]  /*0ac0*/  @!P1 IMAD.WIDE.U32 R18, R19, 0x2, R2 ;  /* 0x0000000213129825 */ /* 0x000fd800078e0002 */
        /* <DEDUP_REMOVED lines=36> */
[C---:B-1----:R-:W-:Y:S01]  /*0d10*/  @!P0 IMAD.WIDE.U32 R14, R8.reuse, 0x4, R4 ;  /* 0x00000004080e8825 */ /* 0x042fe200078e0004 */
[----:B------:R-:W-:Y:S01]  /*0d20*/  IADD3 R25, PT, PT, R9, 0x480, RZ ;  /* 0x0000048009197810 */ /* 0x000fe20007ffe0ff */
[----:B--2---:R1:W-:Y:S04]  /*0d30*/  @!P1 STG.E.U16 desc[UR14][R18.64], R29 ;  /* 0x0000001d12009986 */ /* 0x0043e8000c10150e */
[----:B------:R-:W2:Y:S01]  /*0d40*/  @!P0 LDG.E R27, desc[UR14][R14.64] ;  /* 0x0000000e0e1b8981 */ /* 0x000ea2000c1e1900 */
[----:B------:R-:W-:Y:S01]  /*0d50*/  ISETP.GE.AND P1, PT, R25, UR10, PT ;  /* 0x0000000a19007c0c */ /* 0x000fe2000bf26270 */
[----:B------:R-:W-:-:S04]  /*0d60*/  @!P0 IMAD.WIDE.U32 R16, R8, 0x2, R2 ;  /* 0x0000000208108825 */ /* 0x000fc800078e0002 */
[----:B0-----:R-:W-:-:S04]  /*0d70*/  IMAD.WIDE R10, R25, 0x4, R4 ;  /* 0x00000004190a7825 */ /* 0x001fc800078e0204 */
[----:B------:R-:W-:Y:S01]  /*0d80*/  VIADD R8, R9, 0x500 ;  /* 0x0000050009087836 */ /* 0x000fe20000000000 */
[----:B--2---:R0:W-:Y:S04]  /*0d90*/  @!P0 STG.E.U16 desc[UR14][R16.64], R27 ;  /* 0x0000001b10008986 */ /* 0x0041e8000c10150e */
[----:B------:R-:W2:Y:S01]  /*0da0*/  @!P1 LDG.E R23, desc[UR14][R10.64] ;  /* 0x0000000e0a179981 */ /* 0x000ea2000c1e1900 */
[----:B------:R-:W-:Y:S01]  /*0db0*/  ISETP.GE.AND P0, PT, R8, UR10, PT ;  /* 0x0000000a08007c0c */ /* 0x000fe2000bf06270 */
[----:B------:R-:W-:Y:S01]  /*0dc0*/  IMAD.WIDE R12, R25, 0x2, R2 ;  /* 0x00000002190c7825 */ /* 0x000fe200078e0202 */
[----:B------:R-:W-:-:S04]  /*0dd0*/  IADD3 R8, PT, PT, R9, 0x580, RZ ;  /* 0x0000058009087810 */ /* 0x000fc80007ffe0ff */
[----:B--2---:R-:W-:Y:S07]  /*0de0*/  @!P1 STG.E.U16 desc[UR14][R12.64], R23 ;  /* 0x000000170c009986 */ /* 0x004fee000c10150e */
[----:B------:R-:W2:Y:S01]  /*0df0*/  @!P0 LDG.E R15, desc[UR14][R10.64+0x200] ;  /* 0x0002000e0a0f8981 */ /* 0x000ea2000c1e1900 */
[----:B------:R-:W-:Y:S01]  /*0e00*/  ISETP.GE.AND P1, PT, R8, UR10, PT ;  /* 0x0000000a08007c0c */ /* 0x000fe2000bf26270 */
[----:B------:R-:W-:Y:S02]  /*0e10*/  VIADD R8, R9, 0x600 ;  /* 0x0000060009087836 */ /* 0x000fe40000000000 */
[----:B--2---:R2:W-:Y:S10]  /*0e20*/  @!P0 STG.E.U16 desc[UR14][R12.64+0x100], R15 ;  /* 0x0001000f0c008986 */ /* 0x0045f4000c10150e */
[----:B------:R-:W3:Y:S01]  /*0e30*/  @!P1 LDG.E R21, desc[UR14][R10.64+0x400] ;  /* 0x0004000e0a159981 */ /* 0x000ee2000c1e1900 */
[----:B------:R-:W-:-:S02]  /*0e40*/  ISETP.GE.AND P0, PT, R8, UR10, PT ;  /* 0x0000000a08007c0c */ /* 0x000fc4000bf06270 */
[C---:B------:R-:W-:Y:S01]  /*0e50*/  IADD3 R8, PT, PT, R9.reuse, 0x680, RZ ;  /* 0x0000068009087810 */ /* 0x040fe20007ffe0ff */
[----:B---3--:R3:W-:Y:S10]  /*0e60*/  @!P1 STG.E.U16 desc[UR14][R12.64+0x200], R21 ;  /* 0x000200150c009986 */ /* 0x0087f4000c10150e */
[----:B-1----:R-:W4:Y:S01]  /*0e70*/  @!P0 LDG.E R19, desc[UR14][R10.64+0x600] ;  /* 0x0006000e0a138981 */ /* 0x002f22000c1e1900 */
[----:B------:R-:W-:Y:S01]  /*0e80*/  ISETP.GE.AND P1, PT, R8, UR10, PT ;  /* 0x0000000a08007c0c */ /* 0x000fe2000bf26270 */
[----:B------:R-:W-:-:S02]  /*0e90*/  VIADD R8, R9, 0x700 ;  /* 0x0000070009087836 */ /* 0x000fc40000000000 */
[----:B----4-:R3:W-:Y:S10]  /*0ea0*/  @!P0 STG.E.U16 desc[UR14][R12.64+0x300], R19 ;  /* 0x000300130c008986 */ /* 0x0107f4000c10150e */
[----:B0-----:R-:W4:Y:S01]  /*0eb0*/  @!P1 LDG.E R17, desc[UR14][R10.64+0x800] ;  /* 0x0008000e0a119981 */ /* 0x001f22000c1e1900 */
[----:B------:R-:W-:-:S03]  /*0ec0*/  ISETP.GE.AND P0, PT, R8, UR10, PT ;  /* 0x0000000a08007c0c */ /* 0x000fc6000bf06270 */
[----:B----4-:R3:W-:Y:S10]  /*0ed0*/  @!P1 STG.E.U16 desc[UR14][R12.64+0x400], R17 ;  /* 0x000400110c009986 */ /* 0x0107f4000c10150e */
[----:B--2---:R-:W2:Y:S01]  /*0ee0*/  @!P0 LDG.E R15, desc[UR14][R10.64+0xa00] ;  /* 0x000a000e0a0f8981 */ /* 0x004ea2000c1e1900 */
[----:B------:R-:W-:Y:S01]  /*0ef0*/  IADD3 R9, PT, PT, R9, 0x780, RZ ;  /* 0x0000078009097810 */ /* 0x000fe20007ffe0ff */
[----:B------:R-:W-:Y:S01]  /*0f00*/  VIADD R6, R6, 0x10 ;  /* 0x0000001006067836 */ /* 0x000fe20000000000 */
[----:B------:R-:W-:Y:S04]  /*0f10*/  BSSY.RECONVERGENT B0, `(.L_x_17) ;  /* 0x0000007000007945 */ /* 0x000fe80003800200 */
[----:B------:R-:W-:Y:S01]  /*0f20*/  ISETP.NE.AND P1, PT, R6, R0, PT ;  /* 0x000000000600720c */ /* 0x000fe20003f25270 */
[----:B--2---:R3:W-:Y:S01]  /*0f30*/  @!P0 STG.E.U16 desc[UR14][R12.64+0x500], R15 ;  /* 0x0005000f0c008986 */ /* 0x0047e2000c10150e */
[----:B------:R-:W-:-:S13]  /*0f40*/  ISETP.GE.AND P0, PT, R9, UR10, PT ;  /* 0x0000000a09007c0c */ /* 0x000fda000bf06270 */
[----:B---3--:R-:W-:Y:S05]  /*0f50*/  @P0 BRA `(.L_x_18) ;  /* 0x0000000000080947 */ /* 0x008fea0003800000 */
[----:B------:R-:W2:Y:S04]  /*0f60*/  LDG.E R11, desc[UR14][R10.64+0xc00] ;  /* 0x000c000e0a0b7981 */ /* 0x000ea8000c1e1900 */
[----:B--2---:R0:W-:Y:S02]  /*0f70*/  STG.E.U16 desc[UR14][R12.64+0x600], R11 ;  /* 0x0006000b0c007986 */ /* 0x0041e4000c10150e */
.L_x_18:
[----:B------:R-:W-:Y:S05]  /*0f80*/  BSYNC.RECONVERGENT B0 ;  /* 0x0000000000007941 */ /* 0x000fea0003800200 */
.L_x_17:
[----:B------:R-:W-:Y:S05]  /*0f90*/  @P1 BRA `(.L_x_19) ;  /* 0xfffffff800981947 */ /* 0x000fea000383ffff */
.L_x_4:
[----:B------:R-:W-:-:S13]  /*0fa0*/  ISETP.NE.AND P0, PT, RZ, UR4, PT ;  /* 0x00000004ff007c0c */ /* 0x000fda000bf05270 */
[----:B------:R-:W-:Y:S05]  /*0fb0*/  @!P0 EXIT ;  /* 0x000000000000894d */ /* 0x000fea0003800000 */
[----:B------:R-:W5:Y:S01]  /*0fc0*/  LDCU UR6, c[0x0][0x388] ;  /* 0x00007100ff0677ac */ /* 0x000f620008000800 */
[----:B------:R-:W-:Y:S02]  /*0fd0*/  UISETP.GE.U32.AND UP0, UPT, UR4, 0x8, UPT ;  /* 0x000000080400788c */ /* 0x000fe4000bf06070 */
[----:B-----5:R-:W-:-:S07]  /*0fe0*/  ULOP3.LUT UR5, UR6, 0x7, URZ, 0xc0, !UPT ;  /* 0x0000000706057892 */ /* 0x020fce000f8ec0ff */
[----:B------:R-:W-:Y:S05]  /*0ff0*/  BRA.U !UP0, `(.L_x_20) ;  /* 0x0000000108f47547 */ /* 0x000fea000b800000 */
[----:B0-----:R-:W-:Y:S01]  /*1000*/  LEA R9, R0, R7, 0x7 ;  /* 0x0000000700097211 */ /* 0x001fe200078e38ff */
[----:B------:R-:W-:Y:S03]  /*1010*/  BSSY.RECONVERGENT B0, `(.L_x_21) ;  /* 0x0000016000007945 */ /* 0x000fe60003800200 */
[C---:B------:R-:W-:Y:S01]  /*1020*/  ISETP.GE.AND P6, PT, R9.reuse, UR10, PT ;  /* 0x0000000a09007c0c */ /* 0x040fe2000bfc6270 */
[C---:B------:R-:W-:Y:S01]  /*1030*/  VIADD R6, R9.reuse, 0x80 ;  /* 0x0000008009067836 */ /* 0x040fe20000000000 */
[C---:B------:R-:W-:Y:S01]  /*1040*/  IADD3 R8, PT, PT, R9.reuse, 0x100, RZ ;  /* 0x0000010009087810 */ /* 0x040fe20007ffe0ff */
[C---:B-1234-:R-:W-:Y:S01]  /*1050*/  VIADD R10, R9.reuse, 0x180 ;  /* 0x00000180090a7836 */ /* 0x05efe20000000000 */
[C---:B------:R-:W-:Y:S01]  /*1060*/  IADD3 R12, PT, PT, R9.reuse, 0x300, RZ ;  /* 0x00000300090c7810 */ /* 0x040fe20007ffe0ff */
[----:B------:R-:W-:Y:S01]  /*1070*/  VIADD R11, R9, 0x280 ;  /* 0x00000280090b7836 */ /* 0x000fe20000000000 */
[----:B------:R-:W-:-:S02]  /*1080*/  ISETP.GE.AND P1, PT, R6, UR10, PT ;  /* 0x0000000a06007c0c */ /* 0x000fc4000bf26270 */
[----:B------:R-:W-:Y:S02]  /*1090*/  ISETP.GE.AND P0, PT, R8, UR10, PT ;  /* 0x0000000a08007c0c */ /* 0x000fe4000bf06270 */
[----:B------:R-:W-:Y:S01]  /*10a0*/  ISETP.GE.AND P4, PT, R12, UR10, PT ;  /* 0x0000000a0c007c0c */ /* 0x000fe2000bf86270 */
[C---:B------:R-:W-:Y:S01]  /*10b0*/  VIADD R12, R9.reuse, 0x380 ;  /* 0x00000380090c7836 */ /* 0x040fe20000000000 */
[----:B------:R-:W-:Y:S02]  /*10c0*/  IADD3 R8, PT, PT, R9, 0x200, RZ ;  /* 0x0000020009087810 */ /* 0x000fe40007ffe0ff */
[----:B------:R-:W-:Y:S02]  /*10d0*/  P2R R6, PR, RZ, 0x2 ;  /* 0x00000002ff067803 */ /* 0x000fe40000000000 */
[----:B------:R-:W-:Y:S02]  /*10e0*/  ISETP.GE.AND P1, PT, R10, UR10, PT ;  /* 0x0000000a0a007c0c */ /* 0x000fe4000bf26270 */
[----:B------:R-:W-:Y:S01]  /*10f0*/  ISETP.GE.AND P3, PT, R11, UR10, PT ;  /* 0x0000000a0b007c0c */ /* 0x000fe2000bf66270 */
[----:B------:R-:W-:Y:S01]  /*1100*/  IMAD.WIDE R10, R9, 0x4, R4 ;  /* 0x00000004090a7825 */ /* 0x000fe200078e0204 */
[----:B------:R-:W-:-:S02]  /*1110*/  ISETP.GE.AND P2, PT, R8, UR10, PT ;  /* 0x0000000a08007c0c */ /* 0x000fc4000bf46270 */
[----:B------:R-:W-:Y:S01]  /*1120*/  ISETP.GE.AND P5, PT, R12, UR10, PT ;  /* 0x0000000a0c007c0c */ /* 0x000fe2000bfa6270 */
[----:B------:R-:W-:Y:S01]  /*1130*/  IMAD.WIDE R8, R9, 0x2, R2 ;  /* 0x0000000209087825 */ /* 0x000fe200078e0202 */
[----:B------:R-:W-:Y:S11]  /*1140*/  @P6 BRA `(.L_x_22) ;  /* 0x0000000000086947 */ /* 0x000ff60003800000 */
[----:B------:R-:W2:Y:S04]  /*1150*/  LDG.E R13, desc[UR14][R10.64] ;  /* 0x0000000e0a0d7981 */ /* 0x000ea8000c1e1900 */
[----:B--2---:R0:W-:Y:S02]  /*1160*/  STG.E.U16 desc[UR14][R8.64], R13 ;  /* 0x0000000d08007986 */ /* 0x0041e4000c10150e */
.L_x_22:
[----:B------:R-:W-:Y:S05]  /*1170*/  BSYNC.RECONVERGENT B0 ;  /* 0x0000000000007941 */ /* 0x000fea0003800200 */
.L_x_21:
[----:B------:R-:W-:Y:S01]  /*1180*/  ISETP.NE.AND P6, PT, R6, RZ, PT ;  /* 0x000000ff0600720c */ /* 0x000fe20003fc5270 */
[----:B------:R-:W-:-:S12]  /*1190*/  BSSY.RECONVERGENT B0, `(.L_x_23) ;  /* 0x0000004000007945 */ /* 0x000fd80003800200 */
[----:B------:R-:W-:Y:S05]  /*11a0*/  @P6 BRA `(.L_x_24) ;  /* 0x0000000000086947 */ /* 0x000fea0003800000 */
[----:B0-----:R-:W2:Y:S04]  /*11b0*/  LDG.E R13, desc[UR14][R10.64+0x200] ;  /* 0x0002000e0a0d7981 */ /* 0x001ea8000c1e1900 */
[----:B--2---:R1:W-:Y:S02]  /*11c0*/  STG.E.U16 desc[UR14][R8.64+0x100], R13 ;  /* 0x0001000d08007986 */ /* 0x0043e4000c10150e */
.L_x_24:
[----:B------:R-:W-:Y:S05]  /*11d0*/  BSYNC.RECONVERGENT B0 ;  /* 0x0000000000007941 */ /* 0x000fea0003800200 */
.L_x_23:
[----:B------:R-:W-:Y:S04]  /*11e0*/  BSSY.RECONVERGENT B0, `(.L_x_25) ;  /* 0x0000004000007945 */ /* 0x000fe80003800200 */
[----:B------:R-:W-:Y:S05]  /*11f0*/  @P0 BRA `(.L_x_26) ;  /* 0x0000000000080947 */ /* 0x000fea0003800000 */
[----:B01----:R-:W2:Y:S04]  /*1200*/  LDG.E R13, desc[UR14][R10.64+0x400] ;  /* 0x0004000e0a0d7981 */ /* 0x003ea8000c1e1900 */
[----:B--2---:R2:W-:Y:S02]  /*1210*/  STG.E.U16 desc[UR14][R8.64+0x200], R13 ;  /* 0x0002000d08007986 */ /* 0x0045e4000c10150e */
.L_x_26:
[----:B------:R-:W-:Y:S05]  /*1220*/  BSYNC.RECONVERGENT B0 ;  /* 0x0000000000007941 */ /* 0x000fea0003800200 */
.L_x_25:
[----:B------:R-:W-:Y:S04]  /*1230*/  BSSY.RECONVERGENT B0, `(.L_x_27) ;  /* 0x0000004000007945 */ /* 0x000fe80003800200 */
[----:B------:R-:W-:Y:S05]  /*1240*/  @P1 BRA `(.L_x_28) ;  /* 0x0000000000081947 */ /* 0x000fea0003800000 */
[----:B012---:R-:W2:Y:S04]  /*1250*/  LDG.E R13, desc[UR14][R10.64+0x600] ;  /* 0x0006000e0a0d7981 */ /* 0x007ea8000c1e1900 */
[----:B--2---:R3:W-:Y:S02]  /*1260*/  STG.E.U16 desc[UR14][R8.64+0x300], R13 ;  /* 0x0003000d08007986 */ /* 0x0047e4000c10150e */
.L_x_28:
[----:B------:R-:W-:Y:S05]  /*1270*/  BSYNC.RECONVERGENT B0 ;  /* 0x0000000000007941 */ /* 0x000fea0003800200 */
.L_x_27:
[----:B------:R-:W-:Y:S04]  /*1280*/  BSSY.RECONVERGENT B0, `(.L_x_29) ;  /* 0x0000004000007945 */ /* 0x000fe80003800200 */
[----:B------:R-:W-:Y:S05]  /*1290*/  @P2 BRA `(.L_x_30) ;  /* 0x0000000000082947 */ /* 0x000fea0003800000 */
[----:B0123--:R-:W2:Y:S04]  /*12a0*/  LDG.E R13, desc[UR14][R10.64+0x800] ;  /* 0x0008000e0a0d7981 */ /* 0x00fea8000c1e1900 */
[----:B--2---:R4:W-:Y:S02]  /*12b0*/  STG.E.U16 desc[UR14][R8.64+0x400], R13 ;  /* 0x0004000d08007986 */ /* 0x0049e4000c10150e */
.L_x_30:
[----:B------:R-:W-:Y:S05]  /*12c0*/  BSYNC.RECONVERGENT B0 ;  /* 0x0000000000007941 */ /* 0x000fea0003800200 */
.L_x_29:
[----:B------:R-:W-:Y:S04]  /*12d0*/  BSSY.RECONVERGENT B0, `(.L_x_31) ;  /* 0x0000004000007945 */ /* 0x000fe80003800200 */
[----:B------:R-:W-:Y:S05]  /*12e0*/  @P3 BRA `(.L_x_32) ;  /* 0x0000000000083947 */ /* 0x000fea0003800000 */
[----:B01234-:R-:W2:Y:S04]  /*12f0*/  LDG.E R13, desc[UR14][R10.64+0xa00] ;  /* 0x000a000e0a0d7981 */ /* 0x01fea8000c1e1900 */
[----:B--2---:R0:W-:Y:S02]  /*1300*/  STG.E.U16 desc[UR14][R8.64+0x500], R13 ;  /* 0x0005000d08007986 */ /* 0x0041e4000c10150e */
.L_x_32:
[----:B------:R-:W-:Y:S05]  /*1310*/  BSYNC.RECONVERGENT B0 ;  /* 0x0000000000007941 */ /* 0x000fea0003800200 */
.L_x_31:
[----:B------:R-:W-:Y:S04]  /*1320*/  BSSY.RECONVERGENT B0, `(.L_x_33) ;  /* 0x0000004000007945 */ /* 0x000fe80003800200 */
[----:B------:R-:W-:Y:S05]  /*1330*/  @P4 BRA `(.L_x_34) ;  /* 0x0000000000084947 */ /* 0x000fea0003800000 */
[----:B01234-:R-:W2:Y:S04]  /*1340*/  LDG.E R13, desc[UR14][R10.64+0xc00] ;  /* 0x000c000e0a0d7981 */ /* 0x01fea8000c1e1900 */
[----:B--2---:R0:W-:Y:S02]  /*1350*/  STG.E.U16 desc[UR14][R8.64+0x600], R13 ;  /* 0x0006000d08007986 */ /* 0x0041e4000c10150e */
.L_x_34:
[----:B------:R-:W-:Y:S05]  /*1360*/  BSYNC.RECONVERGENT B0 ;  /* 0x0000000000007941 */ /* 0x000fea0003800200 */
.L_x_33:
[----:B------:R-:W-:Y:S04]  /*1370*/  BSSY.RECONVERGENT B0, `(.L_x_35) ;  /* 0x0000004000007945 */ /* 0x000fe80003800200 */
[----:B------:R-:W-:Y:S05]  /*1380*/  @P5 BRA `(.L_x_36) ;  /* 0x0000000000085947 */ /* 0x000fea0003800000 */
[----:B------:R-:W5:Y:S04]  /*1390*/  LDG.E R11, desc[UR14][R10.64+0xe00] ;  /* 0x000e000e0a0b7981 */ /* 0x000f68000c1e1900 */
[----:B-----5:R0:W-:Y:S02]  /*13a0*/  STG.E.U16 desc[UR14][R8.64+0x700], R11 ;  /* 0x0007000b08007986 */ /* 0x0201e4000c10150e */
.L_x_36:
[----:B------:R-:W-:Y:S05]  /*13b0*/  BSYNC.RECONVERGENT B0 ;  /* 0x0000000000007941 */ /* 0x000fea0003800200 */
.L_x_35:
[----:B------:R-:W-:-:S07]  /*13c0*/  IADD3 R0, PT, PT, R0, 0x8, RZ ;  /* 0x0000000800007810 */ /* 0x000fce0007ffe0ff */
.L_x_20:
[----:B------:R-:W-:-:S13]  /*13d0*/  ISETP.NE.AND P0, PT, RZ, UR5, PT ;  /* 0x00000005ff007c0c */ /* 0x000fda000bf05270 */
[----:B------:R-:W-:Y:S05]  /*13e0*/  @!P0 EXIT ;  /* 0x000000000000894d */ /* 0x000fea0003800000 */
[----:B------:R-:W-:Y:S02]  /*13f0*/  UISETP.GE.U32.AND UP0, UPT, UR5, 0x4, UPT ;  /* 0x000000040500788c */ /* 0x000fe4000bf06070 */
[----:B------:R-:W-:-:S06]  /*1400*/  ULOP3.LUT UR4, UR6, 0x3, URZ, 0xc0, !UPT ;  /* 0x0000000306047892 */ /* 0x000fcc000f8ec0ff */
[----:B------:R-:W-:Y:S01]  /*1410*/  ISETP.NE.AND P2, PT, RZ, UR4, PT ;  /* 0x00000004ff007c0c */ /* 0x000fe2000bf45270 */
[----:B------:R-:W-:-:S12]  /*1420*/  BRA.U !UP0, `(.L_x_37) ;  /* 0x0000000108647547 */ /* 0x000fd8000b800000 */
[----:B------:R-:W-:-:S05]  /*1430*/  IMAD R25, R0, 0x80, R7 ;  /* 0x0000008000197824 */ /* 0x000fca00078e0207 */
[----:B------:R-:W-:-:S13]  /*1440*/  ISETP.GE.AND P0, PT, R25, UR10, PT ;  /* 0x0000000a19007c0c */ /* 0x000fda000bf06270 */
[----:B01234-:R-:W-:-:S05]  /*1450*/  @!P0 IMAD.WIDE R8, R25, 0x4, R4 ;  /* 0x0000000419088825 */ /* 0x01ffca00078e0204 */
[----:B------:R-:W2:Y:S01]  /*1460*/  @!P0 LDG.E R19, desc[UR14][R8.64] ;  /* 0x0000000e08138981 */ /* 0x000ea2000c1e1900 */
[C---:B------:R-:W-:Y:S01]  /*1470*/  IADD3 R15, PT, PT, R25.reuse, 0x80, RZ ;  /* 0x00000080190f7810 */ /* 0x040fe20007ffe0ff */
[----:B------:R-:W-:-:S03]  /*1480*/  @!P0 IMAD.WIDE R10, R25, 0x2, R2 ;  /* 0x00000002190a8825 */ /* 0x000fc600078e0202 */
[----:B------:R-:W-:-:S13]  /*1490*/  ISETP.GE.AND P1, PT, R15, UR10, PT ;  /* 0x0000000a0f007c0c */ /* 0x000fda000bf26270 */
[----:B------:R-:W-:-:S04]  /*14a0*/  @!P1 IMAD.WIDE R12, R15, 0x4, R4 ;  /* 0x000000040f0c9825 */ /* 0x000fc800078e0204 */
[----:B------:R-:W-:Y:S01]  /*14b0*/  VIADD R23, R25, 0x100 ;  /* 0x0000010019177836 */ /* 0x000fe20000000000 */
[----:B--2---:R0:W-:Y:S04]  /*14c0*/  @!P0 STG.E.U16 desc[UR14][R10.64], R19 ;  /* 0x000000130a008986 */ /* 0x0041e8000c10150e */
[----:B------:R-:W2:Y:S01]  /*14d0*/  @!P1 LDG.E R21, desc[UR14][R12.64] ;  /* 0x0000000e0c159981 */ /* 0x000ea2000c1e1900 */
[----:B------:R-:W-:Y:S01]  /*14e0*/  ISETP.GE.AND P0, PT, R23, UR10, PT ;  /* 0x0000000a17007c0c */ /* 0x000fe2000bf06270 */
[----:B------:R-:W-:-:S12]  /*14f0*/  @!P1 IMAD.WIDE R14, R15, 0x2, R2 ;  /* 0x000000020f0e9825 */ /* 0x000fd800078e0202 */
[----:B------:R-:W-:Y:S01]  /*1500*/  @!P0 IMAD.WIDE R16, R23, 0x4, R4 ;  /* 0x0000000417108825 */ /* 0x000fe200078e0204 */
[----:B------:R-:W-:Y:S01]  /*1510*/  IADD3 R25, PT, PT, R25, 0x180, RZ ;  /* 0x0000018019197810 */ /* 0x000fe20007ffe0ff */
[----:B--2---:R1:W-:Y:S04]  /*1520*/  @!P1 STG.E.U16 desc[UR14][R14.64], R21 ;  /* 0x000000150e009986 */ /* 0x0043e8000c10150e */
[----:B------:R-:W2:Y:S01]  /*1530*/  @!P0 LDG.E R17, desc[UR14][R16.64] ;  /* 0x0000000e10118981 */ /* 0x000ea2000c1e1900 */
[----:B------:R-:W-:Y:S01]  /*1540*/  ISETP.GE.AND P1, PT, R25, UR10, PT ;  /* 0x0000000a19007c0c */ /* 0x000fe2000bf26270 */
[----:B------:R-:W-:-:S12]  /*1550*/  @!P0 IMAD.WIDE R8, R23, 0x2, R2 ;  /* 0x0000000217088825 */ /* 0x000fd800078e0202 */
[C---:B0-----:R-:W-:Y:S01]  /*1560*/  @!P1 IMAD.WIDE R10, R25.reuse, 0x4, R4 ;  /* 0x00000004190a9825 */ /* 0x041fe200078e0204 */
[----:B--2---:R1:W-:Y:S05]  /*1570*/  @!P0 STG.E.U16 desc[UR14][R8.64], R17 ;  /* 0x0000001108008986 */ /* 0x0043ea000c10150e */
[----:B------:R-:W2:Y:S01]  /*1580*/  @!P1 LDG.E R11, desc[UR14][R10.64] ;  /* 0x0000000e0a0b9981 */ /* 0x000ea2000c1e1900 */
[----:B------:R-:W-:-:S04]  /*1590*/  @!P1 IMAD.WIDE R12, R25, 0x2, R2 ;  /* 0x00000002190c9825 */ /* 0x000fc800078e0202 */
[----:B------:R-:W-:Y:S01]  /*15a0*/  VIADD R0, R0, 0x4 ;  /* 0x0000000400007836 */ /* 0x000fe20000000000 */
[----:B--2---:R1:W-:Y:S06]  /*15b0*/  @!P1 STG.E.U16 desc[UR14][R12.64], R11 ;  /* 0x0000000b0c009986 */ /* 0x0043ec000c10150e */
.L_x_37:
[----:B------:R-:W-:Y:S05]  /*15c0*/  @!P2 EXIT ;  /* 0x000000000000a94d */ /* 0x000fea0003800000 */
[----:B01234-:R-:W-:Y:S01]  /*15d0*/  LEA R11, R0, R7, 0x7 ;  /* 0x00000007000b7211 */ /* 0x01ffe200078e38ff */
[----:B------:R-:W-:-:S12]  /*15e0*/  UIADD3 UR4, UPT, UPT, -UR4, URZ, URZ ;  /* 0x000000ff04047290 */ /* 0x000fd8000fffe1ff */
.L_x_38:
[----:B------:R-:W-:-:S13]  /*15f0*/  ISETP.GE.AND P0, PT, R11, UR10, PT ;  /* 0x0000000a0b007c0c */ /* 0x000fda000bf06270 */
[----:B0-----:R-:W-:-:S06]  /*1600*/  @!P0 IMAD.WIDE R6, R11, 0x4, R4 ;  /* 0x000000040b068825 */ /* 0x001fcc00078e0204 */
[----:B------:R-:W2:Y:S01]  /*1610*/  @!P0 LDG.E R7, desc[UR14][R6.64] ;  /* 0x0000000e06078981 */ /* 0x000ea2000c1e1900 */
[----:B------:R-:W-:Y:S01]  /*1620*/  @!P0 IMAD.WIDE R8, R11, 0x2, R2 ;  /* 0x000000020b088825 */ /* 0x000fe200078e0202 */
[----:B------:R-:W-:-:S03]  /*1630*/  UIADD3 UR4, UPT, UPT, UR4, 0x1, URZ ;  /* 0x0000000104047890 */ /* 0x000fc6000fffe0ff */
[----:B------:R-:W-:Y:S01]  /*1640*/  VIADD R11, R11, 0x80 ;  /* 0x000000800b0b7836 */ /* 0x000fe20000000000 */
[----:B------:R-:W-:Y:S01]  /*1650*/  UISETP.NE.AND UP0, UPT, UR4, URZ, UPT ;  /* 0x000000ff0400728c */ /* 0x000fe2000bf05270 */
[----:B--2---:R0:W-:Y:S08]  /*1660*/  @!P0 STG.E.U16 desc[UR14][R8.64], R7 ;  /* 0x0000000708008986 */ /* 0x0041f0000c10150e */
[----:B------:R-:W-:Y:S05]  /*1670*/  BRA.U UP0, `(.L_x_38) ;  /* 0xfffffffd00dc7547 */ /* 0x000fea000b83ffff */
[----:B------:R-:W-:Y:S05]  /*1680*/  EXIT ;  /* 0x000000000000794d */ /* 0x000fea0003800000 */
.L_x_3:
[----:B------:R-:W-:-:S06]  /*1690*/  UISETP.GE.AND UP0, UPT, UR18, 0x1, UPT ;  /* 0x000000011200788c */ /* 0x000fcc000bf06270 */
[----:B------:R-:W-:-:S13]  /*16a0*/  PLOP3.LUT P0, PT, PT, PT, UP0, 0x80, 0x8 ;  /* 0x000000000008781c */ /* 0x000fda0003f0f008 */
[----:B------:R-:W-:Y:S05]  /*16b0*/  @!P0 EXIT ;  /* 0x000000000000894d */ /* 0x000fea0003800000 */
[----:B------:R-:W-:Y:S01]  /*16c0*/  UISETP.GE.U32.AND UP0, UPT, UR18, 0x10, UPT ;  /* 0x000000101200788c */ /* 0x000fe2000bf06070 */
[----:B------:R-:W-:Y:S01]  /*16d0*/  MOV R0, RZ ;  /* 0x000000ff00007202 */ /* 0x000fe20000000f00 */
[----:B------:R-:W-:-:S06]  /*16e0*/  ULOP3.LUT UR19, UR18, 0xf, URZ, 0xc0, !UPT ;  /* 0x0000000f12137892 */ /* 0x000fcc000f8ec0ff */
[----:B------:R-:W-:Y:S01]  /*16f0*/  ISETP.NE.AND P2, PT, RZ, UR19, PT ;  /* 0x00000013ff007c0c */ /* 0x000fe2000bf45270 */
[----:B------:R-:W-:-:S12]  /*1700*/  BRA.U !UP0, `(.L_x_39) ;  /* 0x0000000108f07547 */ /* 0x000fd8000b800000 */
[C---:B------:R-:W-:Y:S01]  /*1710*/  IMAD.WIDE.U32 R8, R7.reuse, 0x2, R2 ;  /* 0x0000000207087825 */ /* 0x040fe200078e0002 */
[----:B------:R-:W-:Y:S02]  /*1720*/  ULOP3.LUT UR20, UR18, 0x7ffffff0, URZ, 0xc0, !UPT ;  /* 0x7ffffff012147892 */ /* 0x000fe4000f8ec0ff */
[----:B------:R-:W-:Y:S01]  /*1730*/  UIADD3 UR4, UP0, UPT, UR4, 0x600, URZ ;  /* 0x0000060004047890 */ /* 0x000fe2000ff1e0ff */
[C---:B------:R-:W-:Y:S01]  /*1740*/  IMAD.WIDE.U32 R10, R7.reuse, 0x4, R4 ;  /* 0x00000004070a7825 */ /* 0x040fe200078e0004 */
[----:B------:R-:W-:Y:S01]  /*1750*/  IADD3 R8, P0, PT, R8, 0x400, RZ ;  /* 0x0000040008087810 */ /* 0x000fe20007f1e0ff */
[----:B------:R-:W-:Y:S01]  /*1760*/  UIADD3 UR10, UP1, UPT, UR12, 0x300, URZ ;  /* 0x000003000c0a7890 */ /* 0x000fe2000ff3e0ff */
[----:B------:R-:W-:Y:S01]  /*1770*/  MOV R0, UR20 ;  /* 0x0000001400007c02 */ /* 0x000fe20008000f00 */
[----:B------:R-:W-:Y:S01]  /*1780*/  VIADD R6, R7, 0x480 ;  /* 0x0000048007067836 */ /* 0x000fe20000000000 */
[----:B------:R-:W-:Y:S01]  /*1790*/  IADD3 R10, P1, PT, R10, 0x800, RZ ;  /* 0x000008000a0a7810 */ /* 0x000fe20007f3e0ff */
[----:B------:R-:W-:Y:S01]  /*17a0*/  IMAD.X R9, RZ, RZ, R9, P0 ;  /* 0x000000ffff097224 */ /* 0x000fe200000e0609 */
[----:B------:R-:W-:-:S02]  /*17b0*/  UIADD3.X UR5, UPT, UPT, URZ, UR9, URZ, UP0, !UPT ;  /* 0x00000009ff057290 */ /* 0x000fc400087fe4ff */
[----:B------:R-:W-:Y:S01]  /*17c0*/  IADD3.X R11, PT, PT, RZ, R11, RZ, P1, !PT ;  /* 0x0000000bff0b7210 */ /* 0x000fe20000ffe4ff */
[----:B------:R-:W-:Y:S02]  /*17d0*/  UIADD3.X UR13, UPT, UPT, URZ, UR8, URZ, UP1, !UPT ;  /* 0x00000008ff0d7290 */ /* 0x000fe40008ffe4ff */
[----:B------:R-:W-:-:S12]  /*17e0*/  UIADD3 UR9, UPT, UPT, -UR20, URZ, URZ ;  /* 0x000000ff14097290 */ /* 0x000fd8000fffe1ff */
.L_x_40:
[----:B--2---:R-:W2:Y:S04]  /*17f0*/  LDG.E R13, desc[UR14][R10.64+-0x800] ;  /* 0xfff8000e0a0d7981 */ /* 0x004ea8000c1e1900 */
[----:B--2---:R0:W-:Y:S04]  /*1800*/  STG.E.U16 desc[UR14][R8.64+-0x400], R13 ;  /* 0xfffc000d08007986 */ /* 0x0041e8000c10150e */
[----:B------:R-:W2:Y:S04]  /*1810*/  LDG.E R15, desc[UR14][R10.64+-0x600] ;  /* 0xfffa000e0a0f7981 */ /* 0x000ea8000c1e1900 */
[----:B--2---:R-:W-:Y:S04]  /*1820*/  STG.E.U16 desc[UR14][R8.64+-0x300], R15 ;  /* 0xfffd000f08007986 */ /* 0x004fe8000c10150e */
[----:B------:R-:W2:Y:S04]  /*1830*/  LDG.E R17, desc[UR14][R10.64+-0x400] ;  /* 0xfffc000e0a117981 */ /* 0x000ea8000c1e1900 */
[----:B--2---:R1:W-:Y:S04]  /*1840*/  STG.E.U16 desc[UR14][R8.64+-0x200], R17 ;  /* 0xfffe001108007986 */ /* 0x0043e8000c10150e */
[----:B------:R-:W2:Y:S04]  /*1850*/  LDG.E R19, desc[UR14][R10.64+-0x200] ;  /* 0xfffe000e0a137981 */ /* 0x000ea8000c1e1900 */
[----:B--2---:R2:W-:Y:S04]  /*1860*/  STG.E.U16 desc[UR14][R8.64+-0x100], R19 ;  /* 0xffff001308007986 */ /* 0x0045e8000c10150e */
[----:B------:R-:W3:Y:S04]  /*1870*/  LDG.E R21, desc[UR14][R10.64] ;  /* 0x0000000e0a157981 */ /* 0x000ee8000c1e1900 */
[----:B---3--:R3:W-:Y:S04]  /*1880*/  STG.E.U16 desc[UR14][R8.64], R21 ;  /* 0x0000001508007986 */ /* 0x0087e8000c10150e */
[----:B------:R-:W4:Y:S04]  /*1890*/  LDG.E R23, desc[UR14][R10.64+0x200] ;  /* 0x0002000e0a177981 */ /* 0x000f28000c1e1900 */
[----:B----4-:R4:W-:Y:S04]  /*18a0*/  STG.E.U16 desc[UR14][R8.64+0x100], R23 ;  /* 0x0001001708007986 */ /* 0x0109e8000c10150e */
[----:B------:R-:W5:Y:S04]  /*18b0*/  LDG.E R25, desc[UR14][R10.64+0x400] ;  /* 0x0004000e0a197981 */ /* 0x000f68000c1e1900 */
[----:B-----5:R5:W-:Y:S04]  /*18c0*/  STG.E.U16 desc[UR14][R8.64+0x200], R25 ;  /* 0x0002001908007986 */ /* 0x020be8000c10150e */
[----:B------:R-:W2:Y:S01]  /*18d0*/  LDG.E R27, desc[UR14][R10.64+0x600] ;  /* 0x0006000e0a1b7981 */ /* 0x000ea2000c1e1900 */
[----:B0-----:R-:W-:Y:S01]  /*18e0*/  MOV R13, UR5 ;  /* 0x00000005000d7c02 */ /* 0x001fe20008000f00 */
[----:B------:R-:W-:-:S02]  /*18f0*/  IMAD.U32 R12, RZ, RZ, UR4 ;  /* 0x00000004ff0c7e24 */ /* 0x000fc4000f8e00ff */
[----:B--2---:R-:W-:Y:S04]  /*1900*/  STG.E.U16 desc[UR14][R8.64+0x300], R27 ;  /* 0x0003001b08007986 */ /* 0x004fe8000c10150e */
[----:B-1----:R-:W2:Y:S01]  /*1910*/  LDG.E R17, desc[UR14][R10.64+0x800] ;  /* 0x0008000e0a117981 */ /* 0x002ea2000c1e1900 */
[----:B------:R-:W-:Y:S01]  /*1920*/  IMAD.WIDE R12, R6, 0x4, R12 ;  /* 0x00000004060c7825 */ /* 0x000fe200078e020c */
[----:B------:R-:W-:-:S03]  /*1930*/  MOV R15, UR13 ;  /* 0x0000000d000f7c02 */ /* 0x000fc60008000f00 */
[----:B------:R-:W-:Y:S01]  /*1940*/  IMAD.U32 R14, RZ, RZ, UR10 ;  /* 0x0000000aff0e7e24 */ /* 0x000fe2000f8e00ff */
[----:B--2---:R0:W-:Y:S04]  /*1950*/  STG.E.U16 desc[UR14][R8.64+0x400], R17 ;  /* 0x0004001108007986 */ /* 0x0041e8000c10150e */
[----:B------:R-:W2:Y:S01]  /*1960*/  LDG.E R19, desc[UR14][R12.64+-0x600] ;  /* 0xfffa000e0c137981 */ /* 0x000ea2000c1e1900 */
[----:B------:R-:W-:-:S05]  /*1970*/  IMAD.WIDE R14, R6, 0x2, R14 ;  /* 0x00000002060e7825 */ /* 0x000fca00078e020e */
[----:B--2---:R1:W-:Y:S04]  /*1980*/  STG.E.U16 desc[UR14][R14.64+-0x300], R19 ;  /* 0xfffd00130e007986 */ /* 0x0043e8000c10150e */
[----:B---3--:R-:W2:Y:S04]  /*1990*/  LDG.E R21, desc[UR14][R12.64+-0x400] ;  /* 0xfffc000e0c157981 */ /* 0x008ea8000c1e1900 */
[----:B--2---:R2:W-:Y:S04]  /*19a0*/  STG.E.U16 desc[UR14][R14.64+-0x200], R21 ;  /* 0xfffe00150e007986 */ /* 0x0045e8000c10150e */
[----:B----4-:R-:W3:Y:S04]  /*19b0*/  LDG.E R23, desc[UR14][R12.64+-0x200] ;  /* 0xfffe000e0c177981 */ /* 0x010ee8000c1e1900 */
[----:B---3--:R2:W-:Y:S04]  /*19c0*/  STG.E.U16 desc[UR14][R14.64+-0x100], R23 ;  /* 0xffff00170e007986 */ /* 0x0085e8000c10150e */
[----:B-----5:R-:W3:Y:S04]  /*19d0*/  LDG.E R25, desc[UR14][R12.64] ;  /* 0x0000000e0c197981 */ /* 0x020ee8000c1e1900 */
[----:B---3--:R2:W-:Y:S04]  /*19e0*/  STG.E.U16 desc[UR14][R14.64], R25 ;  /* 0x000000190e007986 */ /* 0x0085e8000c10150e */
[----:B0-----:R-:W3:Y:S04]  /*19f0*/  LDG.E R17, desc[UR14][R12.64+0x200] ;  /* 0x0002000e0c117981 */ /* 0x001ee8000c1e1900 */
[----:B---3--:R2:W-:Y:S04]  /*1a00*/  STG.E.U16 desc[UR14][R14.64+0x100], R17 ;  /* 0x000100110e007986 */ /* 0x0085e8000c10150e */
[----:B------:R-:W3:Y:S04]  /*1a10*/  LDG.E R27, desc[UR14][R12.64+0x400] ;  /* 0x0004000e0c1b7981 */ /* 0x000ee8000c1e1900 */
[----:B---3--:R2:W-:Y:S04]  /*1a20*/  STG.E.U16 desc[UR14][R14.64+0x200], R27 ;  /* 0x0002001b0e007986 */ /* 0x0085e8000c10150e */
[----:B-1----:R-:W3:Y:S01]  /*1a30*/  LDG.E R19, desc[UR14][R12.64+0x600] ;  /* 0x0006000e0c137981 */ /* 0x002ee2000c1e1900 */
[----:B------:R-:W-:Y:S01]  /*1a40*/  UIADD3 UR9, UPT, UPT, UR9, 0x10, URZ ;  /* 0x0000001009097890 */ /* 0x000fe2000fffe0ff */
[----:B------:R-:W-:Y:S01]  /*1a50*/  IADD3 R8, P0, PT, R8, 0x1000, RZ ;  /* 0x0000100008087810 */ /* 0x000fe20007f1e0ff */
[----:B------:R-:W-:Y:S01]  /*1a60*/  VIADD R6, R6, 0x800 ;  /* 0x0000080006067836 */ /* 0x000fe20000000000 */
[----:B------:R-:W-:Y:S01]  /*1a70*/  IADD3 R10, P1, PT, R10, 0x2000, RZ ;  /* 0x000020000a0a7810 */ /* 0x000fe20007f3e0ff */
[----:B------:R-:W-:-:S02]  /*1a80*/  UISETP.NE.AND UP0, UPT, UR9, URZ, UPT ;  /* 0x000000ff0900728c */ /* 0x000fc4000bf05270 */
[----:B------:R-:W-:Y:S01]  /*1a90*/  IMAD.X R9, RZ, RZ, R9, P0 ;  /* 0x000000ffff097224 */ /* 0x000fe200000e0609 */
[----:B------:R-:W-:Y:S01]  /*1aa0*/  IADD3.X R11, PT, PT, RZ, R11, RZ, P1, !PT ;  /* 0x0000000bff0b7210 */ /* 0x000fe20000ffe4ff */
[----:B---3--:R2:W-:Y:S05]  /*1ab0*/  STG.E.U16 desc[UR14][R14.64+0x300], R19 ;  /* 0x000300130e007986 */ /* 0x0085ea000c10150e */
[----:B------:R-:W-:Y:S05]  /*1ac0*/  BRA.U UP0, `(.L_x_40) ;  /* 0xfffffffd00487547 */ /* 0x000fea000b83ffff */
.L_x_39:
[----:B------:R-:W-:Y:S05]  /*1ad0*/  @!P2 EXIT ;  /* 0x000000000000a94d */ /* 0x000fea0003800000 */
[----:B------:R-:W-:Y:S02]  /*1ae0*/  UISETP.GE.U32.AND UP0, UPT, UR19, 0x8, UPT ;  /* 0x000000081300788c */ /* 0x000fe4000bf06070 */
[----:B------:R-:W-:-:S06]  /*1af0*/  ULOP3.LUT UR5, UR18, 0x7, URZ, 0xc0, !UPT ;  /* 0x0000000712057892 */ /* 0x000fcc000f8ec0ff */
[----:B------:R-:W-:Y:S01]  /*1b00*/  ISETP.NE.AND P0, PT, RZ, UR5, PT ;  /* 0x00000005ff007c0c */ /* 0x000fe2000bf05270 */
[----:B------:R-:W-:-:S12]  /*1b10*/  BRA.U !UP0, `(.L_x_41) ;  /* 0x0000000108507547 */ /* 0x000fd8000b800000 */
[----:B------:R-:W-:-:S05]  /*1b20*/  LEA R11, R0, R7, 0x7 ;  /* 0x00000007000b7211 */ /* 0x000fca00078e38ff */
[----:B------:R-:W-:-:S05]  /*1b30*/  IMAD.WIDE R8, R11, 0x4, R4 ;  /* 0x000000040b087825 */ /* 0x000fca00078e0204 */
[----:B------:R-:W3:Y:S01]  /*1b40*/  LDG.E R13, desc[UR14][R8.64] ;  /* 0x0000000e080d7981 */ /* 0x000ee2000c1e1900 */
[----:B------:R-:W-:-:S05]  /*1b50*/  IMAD.WIDE R10, R11, 0x2, R2 ;  /* 0x000000020b0a7825 */ /* 0x000fca00078e0202 */
[----:B---3--:R0:W-:Y:S04]  /*1b60*/  STG.E.U16 desc[UR14][R10.64], R13 ;  /* 0x0000000d0a007986 */ /* 0x0081e8000c10150e */
[----:B--2---:R-:W2:Y:S04]  /*1b70*/  LDG.E R15, desc[UR14][R8.64+0x200] ;  /* 0x0002000e080f7981 */ /* 0x004ea8000c1e1900 */
[----:B--2---:R1:W-:Y:S04]  /*1b80*/  STG.E.U16 desc[UR14][R10.64+0x100], R15 ;  /* 0x0001000f0a007986 */ /* 0x0043e8000c10150e */
[----:B------:R-:W2:Y:S04]  /*1b90*/  LDG.E R17, desc[UR14][R8.64+0x400] ;  /* 0x0004000e08117981 */ /* 0x000ea8000c1e1900 */
[----:B--2---:R3:W-:Y:S04]  /*1ba0*/  STG.E.U16 desc[UR14][R10.64+0x200], R17 ;  /* 0x000200110a007986 */ /* 0x0047e8000c10150e */
[----:B------:R-:W2:Y:S04]  /*1bb0*/  LDG.E R19, desc[UR14][R8.64+0x600] ;  /* 0x0006000e08137981 */ /* 0x000ea8000c1e1900 */
[----:B--2---:R3:W-:Y:S04]  /*1bc0*/  STG.E.U16 desc[UR14][R10.64+0x300], R19 ;  /* 0x000300130a007986 */ /* 0x0047e8000c10150e */
[----:B------:R-:W2:Y:S04]  /*1bd0*/  LDG.E R21, desc[UR14][R8.64+0x800] ;  /* 0x0008000e08157981 */ /* 0x000ea8000c1e1900 */
[----:B--2---:R3:W-:Y:S04]  /*1be0*/  STG.E.U16 desc[UR14][R10.64+0x400], R21 ;  /* 0x000400150a007986 */ /* 0x0047e8000c10150e */
[----:B------:R-:W2:Y:S04]  /*1bf0*/  LDG.E R23, desc[UR14][R8.64+0xa00] ;  /* 0x000a000e08177981 */ /* 0x000ea8000c1e1900 */
[----:B--2---:R3:W-:Y:S04]  /*1c00*/  STG.E.U16 desc[UR14][R10.64+0x500], R23 ;  /* 0x000500170a007986 */ /* 0x0047e8000c10150e */
[----:B0-----:R-:W2:Y:S04]  /*1c10*/  LDG.E R13, desc[UR14][R8.64+0xc00] ;  /* 0x000c000e080d7981 */ /* 0x001ea8000c1e1900 */
[----:B--2---:R3:W-:Y:S04]  /*1c20*/  STG.E.U16 desc[UR14][R10.64+0x600], R13 ;  /* 0x0006000d0a007986 */ /* 0x0047e8000c10150e */
[----:B-1----:R-:W2:Y:S01]  /*1c30*/  LDG.E R15, desc[UR14][R8.64+0xe00] ;  /* 0x000e000e080f7981 */ /* 0x002ea2000c1e1900 */
[----:B------:R-:W-:-:S03]  /*1c40*/  VIADD R0, R0, 0x8 ;  /* 0x0000000800007836 */ /* 0x000fc60000000000 */
[----:B--2---:R3:W-:Y:S04]  /*1c50*/  STG.E.U16 desc[UR14][R10.64+0x700], R15 ;  /* 0x0007000f0a007986 */ /* 0x0047e8000c10150e */
.L_x_41:
[----:B------:R-:W-:Y:S05]  /*1c60*/  @!P0 EXIT ;  /* 0x000000000000894d */ /* 0x000fea0003800000 */
[----:B------:R-:W-:Y:S02]  /*1c70*/  UISETP.GE.U32.AND UP0, UPT, UR5, 0x4, UPT ;  /* 0x000000040500788c */ /* 0x000fe4000bf06070 */
[----:B------:R-:W-:-:S06]  /*1c80*/  ULOP3.LUT UR4, UR18, 0x3, URZ, 0xc0, !UPT ;  /* 0x0000000312047892 */ /* 0x000fcc000f8ec0ff */
[----:B------:R-:W-:Y:S01]  /*1c90*/  ISETP.NE.AND P0, PT, RZ, UR4, PT ;  /* 0x00000004ff007c0c */ /* 0x000fe2000bf05270 */
[----:B------:R-:W-:-:S12]  /*1ca0*/  BRA.U !UP0, `(.L_x_42) ;  /* 0x0000000108307547 */ /* 0x000fd8000b800000 */
[----:B---3--:R-:W-:-:S05]  /*1cb0*/  LEA R11, R0, R7, 0x7 ;  /* 0x00000007000b7211 */ /* 0x008fca00078e38ff */
[----:B------:R-:W-:-:S05]  /*1cc0*/  IMAD.WIDE R4, R11, 0x4, R4 ;  /* 0x000000040b047825 */ /* 0x000fca00078e0204 */
[----:B------:R-:W3:Y:S01]  /*1cd0*/  LDG.E R9, desc[UR14][R4.64] ;  /* 0x0000000e04097981 */ /* 0x000ee2000c1e1900 */
[----:B------:R-:W-:-:S05]  /*1ce0*/  IMAD.WIDE R2, R11, 0x2, R2 ;  /* 0x000000020b027825 */ /* 0x000fca00078e0202 */
[----:B---3--:R0:W-:Y:S04]  /*1cf0*/  STG.E.U16 desc[UR14][R2.64], R9 ;  /* 0x0000000902007986 */ /* 0x0081e8000c10150e */
[----:B------:R-:W3:Y:S04]  /*1d00*/  LDG.E R11, desc[UR14][R4.64+0x200] ;  /* 0x0002000e040b7981 */ /* 0x000ee8000c1e1900 */
[----:B---3--:R0:W-:Y:S04]  /*1d10*/  STG.E.U16 desc[UR14][R2.64+0x100], R11 ;  /* 0x0001000b02007986 */ /* 0x0081e8000c10150e */
[----:B------:R-:W3:Y:S04]  /*1d20*/  LDG.E R13, desc[UR14][R4.64+0x400] ;  /* 0x0004000e040d7981 */ /* 0x000ee8000c1e1900 */
[----:B---3--:R0:W-:Y:S04]  /*1d30*/  STG.E.U16 desc[UR14][R2.64+0x200], R13 ;  /* 0x0002000d02007986 */ /* 0x0081e8000c10150e */
[----:B--2---:R-:W2:Y:S01]  /*1d40*/  LDG.E R15, desc[UR14][R4.64+0x600] ;  /* 0x0006000e040f7981 */ /* 0x004ea2000c1e1900 */
[----:B------:R-:W-:-:S03]  /*1d50*/  VIADD R0, R0, 0x4 ;  /* 0x0000000400007836 */ /* 0x000fc60000000000 */
[----:B--2---:R0:W-:Y:S04]  /*1d60*/  STG.E.U16 desc[UR14][R2.64+0x300], R15 ;  /* 0x0003000f02007986 */ /* 0x0041e8000c10150e */
.L_x_42:
[----:B------:R-:W-:Y:S05]  /*1d70*/  @!P0 EXIT ;  /* 0x000000000000894d */ /* 0x000fea0003800000 */
[----:B------:R-:W-:Y:S01]  /*1d80*/  ULEA UR6, UP0, UR16, UR6, 0x2 ;  /* 0x0000000610067291 */ /* 0x000fe2000f8010ff */
[----:B------:R-:W-:Y:S01]  /*1d90*/  LEA R7, R0, R7, 0x7 ;  /* 0x0000000700077211 */ /* 0x000fe200078e38ff */
[----:B------:R-:W-:Y:S02]  /*1da0*/  UIADD3 UR4, UPT, UPT, -UR4, URZ, URZ ;  /* 0x000000ff04047290 */ /* 0x000fe4000fffe1ff */
[----:B------:R-:W-:-:S12]  /*1db0*/  ULEA.HI.X UR7, UR16, UR7, UR11, 0x2, UP0 ;  /* 0x0000000710077291 */ /* 0x000fd800080f140b */
.L_x_43:
[----:B0-----:R-:W-:Y:S01]  /*1dc0*/  MOV R5, UR7 ;  /* 0x0000000700057c02 */ /* 0x001fe20008000f00 */
[----:B------:R-:W-:-:S04]  /*1dd0*/  IMAD.U32 R4, RZ, RZ, UR6 ;  /* 0x00000006ff047e24 */ /* 0x000fc8000f8e00ff */
[----:B------:R-:W-:-:S06]  /*1de0*/  IMAD.WIDE R4, R7, 0x4, R4 ;  /* 0x0000000407047825 */ /* 0x000fcc00078e0204 */
[----:B------:R-:W4:Y:S01]  /*1df0*/  LDG.E R5, desc[UR14][R4.64] ;  /* 0x0000000e04057981 */ /* 0x000f22000c1e1900 */
[----:B------:R-:W-:Y:S01]  /*1e00*/  UIADD3 UR4, UPT, UPT, UR4, 0x1, URZ ;  /* 0x0000000104047890 */ /* 0x000fe2000fffe0ff */
[----:B0-----:R-:W-:Y:S01]  /*1e10*/  MOV R3, UR8 ;  /* 0x0000000800037c02 */ /* 0x001fe20008000f00 */
[----:B------:R-:W-:-:S04]  /*1e20*/  IMAD.U32 R2, RZ, RZ, UR12 ;  /* 0x0000000cff027e24 */ /* 0x000fc8000f8e00ff */
[----:B------:R-:W-:Y:S01]  /*1e30*/  ISETP.NE.AND P0, PT, RZ, UR4, PT ;  /* 0x00000004ff007c0c */ /* 0x000fe2000bf05270 */
[----:B------:R-:W-:-:S05]  /*1e40*/  IMAD.WIDE R2, R7, 0x2, R2 ;  /* 0x0000000207027825 */ /* 0x000fca00078e0202 */
[----:B----4-:R0:W-:Y:S07]  /*1e50*/  STG.E.U16 desc[UR14][R2.64], R5 ;  /* 0x0000000502007986 */ /* 0x0101ee000c10150e */
[----:B------:R-:W-:Y:S05]  /*1e60*/  @!P0 EXIT ;  /* 0x000000000000894d */ /* 0x000fea0003800000 */
[----:B------:R-:W-:Y:S01]  /*1e70*/  VIADD R7, R7, 0x80 ;  /* 0x0000008007077836 */ /* 0x000fe20000000000 */
[----:B------:R-:W-:Y:S06]  /*1e80*/  BRA `(.L_x_43) ;  /* 0xfffffffc00cc7947 */ /* 0x000fec000383ffff */
.L_x_44:
[----:B------:R-:W-:-:S00]  /*1e90*/  BRA `(.L_x_44) ;  /* 0xfffffffc00fc7947 */ /* 0x000fc0000383ffff */
[----:B------:R-:W-:-:S00]  /*1ea0*/  NOP ;  /* 0x0000000000007918 */ /* 0x000fc00000000000 */
        /* <DEDUP_REMOVED lines=13> */
.L_x_162:


//--------------------- .text._ZN3cub18CUB_300001_SM_10006detail9transform16transform_kernelINS2_10policy_hubILb1EN4cuda3std3__45tupleIJN6thrust24THRUST_300001_SM_1000_NS7pointerIiNSA_8cuda_cub3tagENSA_11use_defaultESE_EEEEEE10policy1000EiNS7_10__identityENSA_6detail15normal_iteratorINSA_10device_ptrItEEEEJPiEEEvT0_iT1_T2_DpNS2_10kernel_argIT3_EE --------------------------
	.section	.text._ZN3cub18CUB_300001_SM_10006detail9transform16transform_kernelINS2_10policy_hubILb1EN4cuda3std3__45tupleIJN6thrust24THRUST_300001_SM_1000_NS7pointerIiNSA_8cuda_cub3tagENSA_11use_defaultESE_EEEEEE10policy1000EiNS7_10__identityENSA_6detail15normal_iteratorINSA_10device_ptrItEEEEJPiEEEvT0_iT1_T2_DpNS2_10kernel_argIT3_EE,"ax",@progbits
	.align	128
        .global         _ZN3cub18CUB_300001_SM_10006detail9transform16transform_kernelINS2_10policy_hubILb1EN4cuda3std3__45tupleIJN6thrust24THRUST_300001_SM_1000_NS7pointerIiNSA_8cuda_cub3tagENSA_11use_defaultESE_EEEEEE10policy1000EiNS7_10__identityENSA_6detail15normal_iteratorINSA_10device_ptrItEEEEJPiEEEvT0_iT1_T2_DpNS2_10kernel_argIT3_EE
        .type           _ZN3cub18CUB_300001_SM_10006detail9transform16transform_kernelINS2_10policy_hubILb1EN4cuda3std3__45tupleIJN6thrust24THRUST_300001_SM_1000_NS7pointerIiNSA_8cuda_cub3tagENSA_11use_defaultESE_EEEEEE10policy1000EiNS7_10__identityENSA_6detail15normal_iteratorINSA_10device_ptrItEEEEJPiEEEvT0_iT1_T2_DpNS2_10kernel_argIT3_EE,@function
        .size           _ZN3cub18CUB_300001_SM_10006detail9transform16transform_kernelINS2_10policy_hubILb1EN4cuda3std3__45tupleIJN6thrust24THRUST_300001_SM_1000_NS7pointerIiNSA_8cuda_cub3tagENSA_11use_defaultESE_EEEEEE10policy1000EiNS7_10__identityENSA_6detail15normal_iteratorINSA_10device_ptrItEEEEJPiEEEvT0_iT1_T2_DpNS2_10kernel_argIT3_EE,(.L_x_163 - _ZN3cub18CUB_300001_SM_10006detail9transform16transform_kernelINS2_10policy_hubILb1EN4cuda3std3__45tupleIJN6thrust24THRUST_300001_SM_1000_NS7pointerIiNSA_8cuda_cub3tagENSA_11use_defaultESE_EEEEEE10policy1000EiNS7_10__identityENSA_6detail15normal_iteratorINSA_10device_ptrItEEEEJPiEEEvT0_iT1_T2_DpNS2_10kernel_argIT3_EE)
        .other          _ZN3cub18CUB_300001_SM_10006detail9transform16transform_kernelINS2_10policy_hubILb1EN4cuda3std3__45tupleIJN6thrust24THRUST_300001_SM_1000_NS7pointerIiNSA_8cuda_cub3tagENSA_11use_defaultESE_EEEEEE10policy1000EiNS7_10__identityENSA_6detail15normal_iteratorINSA_10device_ptrItEEEEJPiEEEvT0_iT1_T2_DpNS2_10kernel_argIT3_EE,@"STO_CUDA_ENTRY STV_DEFAULT"
_ZN3cub18CUB_300001_SM_10006detail9transform16transform_kernelINS2_10policy_hubILb1EN4cuda3std3__45tupleIJN6thrust24THRUST_300001_SM_1000_NS7pointerIiNSA_8cuda_cub3tagENSA_11use_defaultESE_EEEEEE10policy1000EiNS7_10__identityENSA_6detail15normal_iteratorINSA_10device_ptrItEEEEJPiEEEvT0_iT1_T2_DpNS2_10kernel_argIT3_EE:
.text._ZN3cub18CUB_300001_SM_10006detail9transform16transform_kernelINS2_10policy_hubILb1EN4cuda3std3__45tupleIJN6thrust24THRUST_300001_SM_1000_NS7pointerIiNSA_8cuda_cub3tagENSA_11use_defaultESE_EEEEEE10policy1000EiNS7_10__identityENSA_6detail15normal_iteratorINSA_10device_ptrItEEEEJPiEEEvT0_iT1_T2_DpNS2_10kernel_argIT3_EE:
[----:B------:R-:W-:Y:S08]  /*0000*/  LDC R1, c[0x0][0x37c] ;  /* 0x0000df00ff017b82 */ /* 0x000ff00000000800 */
[----:B------:R-:W0:Y:S01]  /*0010*/  LDC.64 R10, c[0x0][0x380] ;  /* 0x0000e000ff0a7b82 */ /* 0x000e220000000a00 */
[----:B------:R-:W1:Y:S01]  /*0020*/  S2R R7, SR_TID.X ;  /* 0x0000000000077919 */ /* 0x000e620000002100 */
[----:B------:R-:W2:Y:S01]  /*0030*/  LDCU.64 UR6, c[0x0][0x358] ;  /* 0x00006b00ff0677ac */ /* 0x000ea20008000a00 */
[----:B------:R-:W-:Y:S05]  /*0040*/  BSSY.RECONVERGENT B0, `(.L_x_45) ;  /* 0x0000016000007945 */ /* 0x000fea0003800200 */
[----:B------:R-:W3:Y:S08]  /*0050*/  S2UR UR4, SR_CTAID.X ;  /* 0x00000000000479c3 */ /* 0x000ef00000002500 */
[----:B------:R-:W4:Y:S01]  /*0060*/  LDC.64 R2, c[0x0][0x398] ;  /* 0x0000e600ff027b82 */ /* 0x000f220000000a00 */
[----:B0-----:R-:W-:-:S07]  /*0070*/  IMAD.SHL.U32 R6, R11, 0x80, RZ ;  /* 0x000000800b067824 */ /* 0x001fce00078e00ff */
[----:B------:R-:W0:Y:S01]  /*0080*/  LDC.64 R4, c[0x0][0x390] ;  /* 0x0000e400ff047b82 */ /* 0x000e220000000a00 */
[----:B---3--:R-:W-:Y:S01]  /*0090*/  IMAD R9, R6, UR4, RZ ;  /* 0x0000000406097c24 */ /* 0x008fe2000f8e02ff */
[----:B-1----:R-:W-:-:S03]  /*00a0*/  SHF.L.U32 R15, R7, 0x7, RZ ;  /* 0x00000007070f7819 */ /* 0x002fc600000006ff */
[----:B------:R-:W-:-:S05]  /*00b0*/  IMAD.IADD R13, R10, 0x1, -R9 ;  /* 0x000000010a0d7824 */ /* 0x000fca00078e0a09 */
[CC--:B------:R-:W-:Y:S02]  /*00c0*/  VIMNMX R0, PT, PT, R6.reuse, R13.reuse, PT ;  /* 0x0000000d06007248 */ /* 0x0c0fe40003fe0100 */
[----:B------:R-:W-:-:S03]  /*00d0*/  ISETP.GT.AND P1, PT, R6, R13, PT ;  /* 0x0000000d0600720c */ /* 0x000fc60003f24270 */
[----:B------:R-:W-:-:S05]  /*00e0*/  IMAD.SHL.U32 R8, R0, 0x4, RZ ;  /* 0x0000000400087824 */ /* 0x000fca00078e00ff */
[----:B------:R-:W-:-:S13]  /*00f0*/  ISETP.GE.AND P0, PT, R15, R8, PT ;  /* 0x000000080f00720c */ /* 0x000fda0003f06270 */
[----:B--2-4-:R-:W-:Y:S05]  /*0100*/  @P0 BRA `(.L_x_46) ;  /* 0x0000000000240947 */ /* 0x014fea0003800000 */
[----:B------:R-:W1:Y:S02]  /*0110*/  LDC.64 R12, c[0x0][0x398] ;  /* 0x0000e600ff0c7b82 */ /* 0x000e640000000a00 */
[----:B-1----:R-:W-:-:S04]  /*0120*/  IMAD.WIDE.U32 R12, R7, 0x80, R12 ;  /* 0x00000080070c7825 */ /* 0x002fc800078e000c */
[----:B------:R-:W-:-:S07]  /*0130*/  IMAD.WIDE R12, R9, 0x4, R12 ;  /* 0x00000004090c7825 */ /* 0x000fce00078e020c */
.L_x_47:
[----:B------:R-:W-:Y:S01]  /*0140*/  VIADD R15, R15, 0x4000 ;  /* 0x000040000f0f7836 */ /* 0x000fe20000000000 */
[----:B------:R1:W-:Y:S04]  /*0150*/  CCTL.E.PF2 [R12] ;  /* 0x000000000c00798f */ /* 0x0003e80000800100 */
[----:B------:R-:W-:Y:S02]  /*0160*/  ISETP.GE.AND P0, PT, R15, R8, PT ;  /* 0x000000080f00720c */ /* 0x000fe40003f06270 */
[----:B-1----:R-:W-:-:S04]  /*0170*/  IADD3 R12, P2, PT, R12, 0x4000, RZ ;  /* 0x000040000c0c7810 */ /* 0x002fc80007f5e0ff */
[----:B------:R-:W-:-:S07]  /*0180*/  IADD3.X R13, PT, PT, RZ, R13, RZ, P2, !PT ;  /* 0x0000000dff0d7210 */ /* 0x000fce00017fe4ff */
[----:B------:R-:W-:Y:S05]  /*0190*/  @!P0 BRA `(.L_x_47) ;  /* 0xfffffffc00e88947 */ /* 0x000fea000383ffff */
.L_x_46:
[----:B------:R-:W-:Y:S05]  /*01a0*/  BSYNC.RECONVERGENT B0 ;  /* 0x0000000000007941 */ /* 0x000fea0003800200 */
.L_x_45:
[----:B------:R-:W-:-:S04]  /*01b0*/  IMAD.WIDE R2, R9, 0x4, R2 ;  /* 0x0000000409027825 */ /* 0x000fc800078e0202 */
[----:B0-----:R-:W-:Y:S01]  /*01c0*/  IMAD.WIDE R4, R9, 0x2, R4 ;  /* 0x0000000209047825 */ /* 0x001fe200078e0204 */
[----:B------:R-:W-:Y:S06]  /*01d0*/  @P1 BRA `(.L_x_48) ;  /* 0x0000000400ec1947 */ /* 0x000fec0003800000 */
[----:B------:R-:W-:-:S13]  /*01e0*/  ISETP.GE.AND P0, PT, R11, 0x1, PT ;  /* 0x000000010b00780c */ /* 0x000fda0003f06270 */
[----:B------:R-:W-:Y:S05]  /*01f0*/  @!P0 EXIT ;  /* 0x000000000000894d */ /* 0x000fea0003800000 */
[C---:B------:R-:W-:Y:S01]  /*0200*/  ISETP.GE.U32.AND P1, PT, R11.reuse, 0x10, PT ;  /* 0x000000100b00780c */ /* 0x040fe20003f26070 */
[----:B------:R-:W-:Y:S01]  /*0210*/  IMAD.MOV.U32 R0, RZ, RZ, RZ ;  /* 0x000000ffff007224 */ /* 0x000fe200078e00ff */
[----:B------:R-:W-:-:S04]  /*0220*/  LOP3.LUT R8, R11, 0xf, RZ, 0xc0, !PT ;  /* 0x0000000f0b087812 */ /* 0x000fc800078ec0ff */
[----:B------:R-:W-:-:S07]  /*0230*/  ISETP.NE.AND P0, PT, R8, RZ, PT ;  /* 0x000000ff0800720c */ /* 0x000fce0003f05270 */
[----:B------:R-:W-:Y:S06]  /*0240*/  @!P1 BRA `(.L_x_49) ;  /* 0x0000000000e49947 */ /* 0x000fec0003800000 */
[----:B------:R-:W-:Y:S01]  /*0250*/  IMAD.WIDE.U32 R12, R7, 0x2, R4 ;  /* 0x00000002070c7825 */ /* 0x000fe200078e0004 */
[----:B------:R-:W-:Y:S02]  /*0260*/  IADD3 R10, P1, PT, R2, 0x600, RZ ;  /* 0x00000600020a7810 */ /* 0x000fe40007f3e0ff */
[----:B------:R-:W-:Y:S01]  /*0270*/  LOP3.LUT R0, R11, 0x7ffffff0, RZ, 0xc0, !PT ;  /* 0x7ffffff00b007812 */ /* 0x000fe200078ec0ff */
[----:B------:R-:W-:Y:S01]  /*0280*/  IMAD.WIDE.U32 R14, R7, 0x4, R2 ;  /* 0x00000004070e7825 */ /* 0x000fe200078e0002 */
[----:B------:R-:W-:-:S03]  /*0290*/  IADD3 R18, P2, PT, R12, 0x400, RZ ;  /* 0x000004000c127810 */ /* 0x000fc60007f5e0ff */
[----:B------:R-:W-:Y:S01]  /*02a0*/  VIADD R19, R7, 0x480 ;  /* 0x0000048007137836 */ /* 0x000fe20000000000 */
[----:B------:R-:W-:Y:S01]  /*02b0*/  IADD3 R16, P3, PT, R14, 0x800, RZ ;  /* 0x000008000e107810 */ /* 0x000fe20007f7e0ff */
[----:B------:R-:W-:Y:S01]  /*02c0*/  IMAD.X R29, RZ, RZ, R13, P2 ;  /* 0x000000ffff1d7224 */ /* 0x000fe200010e060d */
[----:B------:R-:W-:Y:S01]  /*02d0*/  IADD3 R12, P2, PT, R4, 0x300, RZ ;  /* 0x00000300040c7810 */ /* 0x000fe20007f5e0ff */
[----:B------:R-:W-:Y:S01]  /*02e0*/  IMAD.X R11, RZ, RZ, R3, P1 ;  /* 0x000000ffff0b7224 */ /* 0x000fe200008e0603 */
[----:B------:R-:W-:Y:S01]  /*02f0*/  IADD3.X R17, PT, PT, RZ, R15, RZ, P3, !PT ;  /* 0x0000000fff117210 */ /* 0x000fe20001ffe4ff */
[----:B------:R-:W-:Y:S01]  /*0300*/  IMAD.MOV R6, RZ, RZ, -R0 ;  /* 0x000000ffff067224 */ /* 0x000fe200078e0a00 */
[----:B------:R-:W-:-:S09]  /*0310*/  IADD3.X R13, PT, PT, RZ, R5, RZ, P2, !PT ;  /* 0x00000005ff0d7210 */ /* 0x000fd200017fe4ff */
.L_x_50:
[----:B------:R-:W2:Y:S01]  /*0320*/  LDG.E R21, desc[UR6][R16.64+-0x800] ;  /* 0xfff8000610157981 */ /* 0x000ea2000c1e1900 */
[----:B------:R-:W-:Y:S01]  /*0330*/  IMAD.MOV.U32 R14, RZ, RZ, R18 ;  /* 0x000000ffff0e7224 */ /* 0x000fe200078e0012 */
[----:B------:R-:W-:-:S05]  /*0340*/  MOV R15, R29 ;  /* 0x0000001d000f7202 */ /* 0x000fca0000000f00 */
[----:B--2---:R0:W-:Y:S04]  /*0350*/  STG.E.U16 desc[UR6][R14.64+-0x400], R21 ;  /* 0xfffc00150e007986 */ /* 0x0041e8000c101506 */
[----:B----4-:R-:W2:Y:S04]  /*0360*/  LDG.E R23, desc[UR6][R16.64+-0x600] ;  /* 0xfffa000610177981 */ /* 0x010ea8000c1e1900 */
        /* <DEDUP_REMOVED lines=12> */
[----:B0-----:R-:W-:-:S03]  /*0430*/  IMAD.WIDE R20, R19, 0x4, R10 ;  /* 0x0000000413147825 */ /* 0x001fc600078e020a */
[----:B--2---:R0:W-:Y:S04]  /*0440*/  STG.E.U16 desc[UR6][R14.64+0x300], R26 ;  /* 0x0003001a0e007986 */ /* 0x0041e8000c101506 */
[----:B-1----:R-:W2:Y:S01]  /*0450*/  LDG.E R25, desc[UR6][R16.64+0x800] ;  /* 0x0008000610197981 */ /* 0x002ea2000c1e1900 */
[----:B------:R-:W-:-:S03]  /*0460*/  IMAD.WIDE R22, R19, 0x2, R12 ;  /* 0x0000000213167825 */ /* 0x000fc600078e020c */
[----:B--2---:R1:W-:Y:S04]  /*0470*/  STG.E.U16 desc[UR6][R14.64+0x400], R25 ;  /* 0x000400190e007986 */ /* 0x0043e8000c101506 */
[----:B------:R-:W2:Y:S04]  /*0480*/  LDG.E R27, desc[UR6][R20.64+-0x600] ;  /* 0xfffa0006141b7981 */ /* 0x000ea8000c1e1900 */
[----:B--2---:R2:W-:Y:S04]  /*0490*/  STG.E.U16 desc[UR6][R22.64+-0x300], R27 ;  /* 0xfffd001b16007986 */ /* 0x0045e8000c101506 */
[----:B---3--:R-:W3:Y:S04]  /*04a0*/  LDG.E R29, desc[UR6][R20.64+-0x400] ;  /* 0xfffc0006141d7981 */ /* 0x008ee8000c1e1900 */
[----:B---3--:R-:W-:Y:S04]  /*04b0*/  STG.E.U16 desc[UR6][R22.64+-0x200], R29 ;  /* 0xfffe001d16007986 */ /* 0x008fe8000c101506 */
[----:B----4-:R-:W3:Y:S04]  /*04c0*/  LDG.E R18, desc[UR6][R20.64+-0x200] ;  /* 0xfffe000614127981 */ /* 0x010ee8000c1e1900 */
[----:B---3--:R3:W-:Y:S04]  /*04d0*/  STG.E.U16 desc[UR6][R22.64+-0x100], R18 ;  /* 0xffff001216007986 */ /* 0x0087e8000c101506 */
[----:B-----5:R-:W4:Y:S04]  /*04e0*/  LDG.E R24, desc[UR6][R20.64] ;  /* 0x0000000614187981 */ /* 0x020f28000c1e1900 */
[----:B----4-:R4:W-:Y:S04]  /*04f0*/  STG.E.U16 desc[UR6][R22.64], R24 ;  /* 0x0000001816007986 */ /* 0x0109e8000c101506 */
[----:B0-----:R-:W5:Y:S04]  /*0500*/  LDG.E R26, desc[UR6][R20.64+0x200] ;  /* 0x00020006141a7981 */ /* 0x001f68000c1e1900 */
[----:B-----5:R4:W-:Y:S04]  /*0510*/  STG.E.U16 desc[UR6][R22.64+0x100], R26 ;  /* 0x0001001a16007986 */ /* 0x0209e8000c101506 */
[----:B-1----:R-:W5:Y:S04]  /*0520*/  LDG.E R25, desc[UR6][R20.64+0x400] ;  /* 0x0004000614197981 */ /* 0x002f68000c1e1900 */
[----:B-----5:R4:W-:Y:S04]  /*0530*/  STG.E.U16 desc[UR6][R22.64+0x200], R25 ;  /* 0x0002001916007986 */ /* 0x0209e8000c101506 */
[----:B--2---:R-:W2:Y:S01]  /*0540*/  LDG.E R27, desc[UR6][R20.64+0x600] ;  /* 0x00060006141b7981 */ /* 0x004ea2000c1e1900 */
[----:B------:R-:W-:Y:S01]  /*0550*/  VIADD R6, R6, 0x10 ;  /* 0x0000001006067836 */ /* 0x000fe20000000000 */
[----:B---3--:R-:W-:Y:S01]  /*0560*/  IADD3 R18, P2, PT, R14, 0x1000, RZ ;  /* 0x000010000e127810 */ /* 0x008fe20007f5e0ff */
[----:B------:R-:W-:Y:S01]  /*0570*/  VIADD R19, R19, 0x800 ;  /* 0x0000080013137836 */ /* 0x000fe20000000000 */
[----:B------:R-:W-:-:S02]  /*0580*/  IADD3 R16, P3, PT, R16, 0x2000, RZ ;  /* 0x0000200010107810 */ /* 0x000fc40007f7e0ff */
[----:B------:R-:W-:Y:S01]  /*0590*/  ISETP.NE.AND P1, PT, R6, RZ, PT ;  /* 0x000000ff0600720c */ /* 0x000fe20003f25270 */
[----:B------:R-:W-:Y:S01]  /*05a0*/  IMAD.X R29, RZ, RZ, R15, P2 ;  /* 0x000000ffff1d7224 */ /* 0x000fe200010e060f */
[----:B------:R-:W-:Y:S01]  /*05b0*/  IADD3.X R17, PT, PT, RZ, R17, RZ, P3, !PT ;  /* 0x00000011ff117210 */ /* 0x000fe20001ffe4ff */
[----:B--2---:R4:W-:Y:S10]  /*05c0*/  STG.E.U16 desc[UR6][R22.64+0x300], R27 ;  /* 0x0003001b16007986 */ /* 0x0049f4000c101506 */
[----:B------:R-:W-:Y:S05]  /*05d0*/  @P1 BRA `(.L_x_50) ;  /* 0xfffffffc00501947 */ /* 0x000fea000383ffff */
.L_x_49:
[----:B------:R-:W-:Y:S05]  /*05e0*/  @!P0 EXIT ;  /* 0x000000000000894d */ /* 0x000fea0003800000 */
[----:B------:R-:W0:Y:S01]  /*05f0*/  LDCU UR4, c[0x0][0x384] ;  /* 0x00007080ff0477ac */ /* 0x000e220008000800 */
[----:B------:R-:W-:Y:S01]  /*0600*/  ISETP.GE.U32.AND P0, PT, R8, 0x8, PT ;  /* 0x000000080800780c */ /* 0x000fe20003f06070 */
[----:B0-----:R-:W-:-:S06]  /*0610*/  ULOP3.LUT UR5, UR4, 0x7, URZ, 0xc0, !UPT ;  /* 0x0000000704057892 */ /* 0x001fcc000f8ec0ff */
[----:B------:R-:W-:-:S06]  /*0620*/  ISETP.NE.AND P1, PT, RZ, UR5, PT ;  /* 0x00000005ff007c0c */ /* 0x000fcc000bf25270 */
[----:B------:R-:W-:Y:S07]  /*0630*/  @!P0 BRA `(.L_x_51) ;  /* 0x0000000000508947 */ /* 0x000fee0003800000 */
[----:B------:R-:W-:-:S04]  /*0640*/  IMAD R13, R0, 0x80, R7 ;  /* 0x00000080000d7824 */ /* 0x000fc800078e0207 */
[----:B------:R-:W-:-:S05]  /*0650*/  IMAD.WIDE R10, R13, 0x4, R2 ;  /* 0x000000040d0a7825 */ /* 0x000fca00078e0202 */
[----:B------:R-:W2:Y:S01]  /*0660*/  LDG.E R15, desc[UR6][R10.64] ;  /* 0x000000060a0f7981 */ /* 0x000ea2000c1e1900 */
[----:B------:R-:W-:-:S05]  /*0670*/  IMAD.WIDE R12, R13, 0x2, R4 ;  /* 0x000000020d0c7825 */ /* 0x000fca00078e0204 */
[----:B--2---:R0:W-:Y:S04]  /*0680*/  STG.E.U16 desc[UR6][R12.64], R15 ;  /* 0x0000000f0c007986 */ /* 0x0041e8000c101506 */
[----:B------:R-:W2:Y:S04]  /*0690*/  LDG.E R17, desc[UR6][R10.64+0x200] ;  /* 0x000200060a117981 */ /* 0x000ea8000c1e1900 */
[----:B--2---:R1:W-:Y:S04]  /*06a0*/  STG.E.U16 desc[UR6][R12.64+0x100], R17 ;  /* 0x000100110c007986 */ /* 0x0043e8000c101506 */
[----:B------:R-:W2:Y:S04]  /*06b0*/  LDG.E R19, desc[UR6][R10.64+0x400] ;  /* 0x000400060a137981 */ /* 0x000ea8000c1e1900 */
[----:B--2---:R2:W-:Y:S04]  /*06c0*/  STG.E.U16 desc[UR6][R12.64+0x200], R19 ;  /* 0x000200130c007986 */ /* 0x0045e8000c101506 */
[----:B------:R-:W3:Y:S04]  /*06d0*/  LDG.E R21, desc[UR6][R10.64+0x600] ;  /* 0x000600060a157981 */ /* 0x000ee8000c1e1900 */
[----:B---3--:R2:W-:Y:S04]  /*06e0*/  STG.E.U16 desc[UR6][R12.64+0x300], R21 ;  /* 0x000300150c007986 */ /* 0x0085e8000c101506 */
[----:B----4-:R-:W3:Y:S04]  /*06f0*/  LDG.E R23, desc[UR6][R10.64+0x800] ;  /* 0x000800060a177981 */ /* 0x010ee8000c1e1900 */
[----:B---3--:R2:W-:Y:S04]  /*0700*/  STG.E.U16 desc[UR6][R12.64+0x400], R23 ;  /* 0x000400170c007986 */ /* 0x0085e8000c101506 */
[----:B------:R-:W3:Y:S04]  /*0710*/  LDG.E R25, desc[UR6][R10.64+0xa00] ;  /* 0x000a00060a197981 */ /* 0x000ee8000c1e1900 */
[----:B---3--:R2:W-:Y:S04]  /*0720*/  STG.E.U16 desc[UR6][R12.64+0x500], R25 ;  /* 0x000500190c007986 */ /* 0x0085e8000c101506 */
[----:B0-----:R-:W3:Y:S04]  /*0730*/  LDG.E R15, desc[UR6][R10.64+0xc00] ;  /* 0x000c00060a0f7981 */ /* 0x001ee8000c1e1900 */
[----:B---3--:R2:W-:Y:S04]  /*0740*/  STG.E.U16 desc[UR6][R12.64+0x600], R15 ;  /* 0x0006000f0c007986 */ /* 0x0085e8000c101506 */
[----:B-1----:R-:W3:Y:S01]  /*0750*/  LDG.E R17, desc[UR6][R10.64+0xe00] ;  /* 0x000e00060a117981 */ /* 0x002ee2000c1e1900 */
[----:B------:R-:W-:-:S03]  /*0760*/  IADD3 R0, PT, PT, R0, 0x8, RZ ;  /* 0x0000000800007810 */ /* 0x000fc60007ffe0ff */
[----:B---3--:R2:W-:Y:S04]  /*0770*/  STG.E.U16 desc[UR6][R12.64+0x700], R17 ;  /* 0x000700110c007986 */ /* 0x0085e8000c101506 */
.L_x_51:
[----:B------:R-:W-:Y:S05]  /*0780*/  @!P1 EXIT ;  /* 0x000000000000994d */ /* 0x000fea0003800000 */
[----:B------:R-:W-:Y:S02]  /*0790*/  UISETP.GE.U32.AND UP0, UPT, UR5, 0x4, UPT ;  /* 0x000000040500788c */ /* 0x000fe4000bf06070 */
[----:B------:R-:W-:-:S06]  /*07a0*/  ULOP3.LUT UR4, UR4, 0x3, URZ, 0xc0, !UPT ;  /* 0x0000000304047892 */ /* 0x000fcc000f8ec0ff */
[----:B------:R-:W-:Y:S01]  /*07b0*/  ISETP.NE.AND P0, PT, RZ, UR4, PT ;  /* 0x00000004ff007c0c */ /* 0x000fe2000bf05270 */
[----:B------:R-:W-:-:S12]  /*07c0*/  BRA.U !UP0, `(.L_x_52) ;  /* 0x0000000108307547 */ /* 0x000fd8000b800000 */
[----:B--2---:R-:W-:-:S04]  /*07d0*/  IMAD R13, R0, 0x80, R7 ;  /* 0x00000080000d7824 */ /* 0x004fc800078e0207 */
        /* <DEDUP_REMOVED lines=8> */
[----:B------:R-:W2:Y:S01]  /*0860*/  LDG.E R17, desc[UR6][R2.64+0x600] ;  /* 0x0006000602117981 */ /* 0x000ea2000c1e1900 */
[----:B------:R-:W-:-:S03]  /*0870*/  VIADD R0, R0, 0x4 ;  /* 0x0000000400007836 */ /* 0x000fc60000000000 */
[----:B--2---:R0:W-:Y:S04]  /*0880*/  STG.E.U16 desc[UR6][R4.64+0x300], R17 ;  /* 0x0003001104007986 */ /* 0x0041e8000c101506 */
.L_x_52:
[----:B------:R-:W-:Y:S05]  /*0890*/  @!P0 EXIT ;  /* 0x000000000000894d */ /* 0x000fea0003800000 */
[----:B------:R-:W1:Y:S01]  /*08a0*/  LDC.64 R2, c[0x0][0x390] ;  /* 0x0000e400ff027b82 */ /* 0x000e620000000a00 */
[----:B0-----:R-:W-:Y:S01]  /*08b0*/  LEA R11, R0, R7, 0x7 ;  /* 0x00000007000b7211 */ /* 0x001fe200078e38ff */
[----:B------:R-:W-:-:S06]  /*08c0*/  UIADD3 UR4, UPT, UPT, -UR4, URZ, URZ ;  /* 0x000000ff04047290 */ /* 0x000fcc000fffe1ff */
[----:B------:R-:W0:Y:S01]  /*08d0*/  LDC.64 R4, c[0x0][0x398] ;  /* 0x0000e600ff047b82 */ /* 0x000e220000000a00 */
[----:B-1----:R-:W-:-:S04]  /*08e0*/  IMAD.WIDE R6, R9, 0x2, R2 ;  /* 0x0000000209067825 */ /* 0x002fc800078e0202 */
[----:B0-----:R-:W-:-:S07]  /*08f0*/  IMAD.WIDE R8, R9, 0x4, R4 ;  /* 0x0000000409087825 */ /* 0x001fce00078e0204 */
.L_x_53:
[----:B0-----:R-:W-:-:S06]  /*0900*/  IMAD.WIDE R4, R11, 0x4, R8 ;  /* 0x000000040b047825 */ /* 0x001fcc00078e0208 */
[----:B------:R-:W3:Y:S01]  /*0910*/  LDG.E R5, desc[UR6][R4.64] ;  /* 0x0000000604057981 */ /* 0x000ee2000c1e1900 */
[----:B------:R-:W-:Y:S01]  /*0920*/  IMAD.WIDE R2, R11, 0x2, R6 ;  /* 0x000000020b027825 */ /* 0x000fe200078e0206 */
[----:B------:R-:W-:-:S03]  /*0930*/  UIADD3 UR4, UPT, UPT, UR4, 0x1, URZ ;  /* 0x0000000104047890 */ /* 0x000fc6000fffe0ff */
[----:B------:R-:W-:Y:S01]  /*0940*/  VIADD R11, R11, 0x80 ;  /* 0x000000800b0b7836 */ /* 0x000fe20000000000 */
[----:B------:R-:W-:Y:S01]  /*0950*/  UISETP.NE.AND UP0, UPT, UR4, URZ, UPT ;  /* 0x000000ff0400728c */ /* 0x000fe2000bf05270 */
[----:B---3--:R0:W-:Y:S08]  /*0960*/  STG.E.U16 desc[UR6][R2.64], R5 ;  /* 0x0000000502007986 */ /* 0x0081f0000c101506 */
[----:B------:R-:W-:Y:S05]  /*0970*/  BRA.U UP0, `(.L_x_53) ;  /* 0xfffffffd00e07547 */ /* 0x000fea000b83ffff */
[----:B------:R-:W-:Y:S05]  /*0980*/  EXIT ;  /* 0x000000000000794d */ /* 0x000fea0003800000 */
.L_x_48:
[----:B------:R-:W-:-:S13]  /*0990*/  ISETP.GE.AND P0, PT, R11, 0x1, PT ;  /* 0x000000010b00780c */ /* 0x000fda0003f06270 */
[----:B------:R-:W-:Y:S05]  /*09a0*/  @!P0 EXIT ;  /* 0x000000000000894d */ /* 0x000fea0003800000 */
[C---:B------:R-:W-:Y:S01]  /*09b0*/  ISETP.GE.U32.AND P0, PT, R11.reuse, 0x10, PT ;  /* 0x000000100b00780c */ /* 0x040fe20003f06070 */
[----:B------:R-:W-:Y:S01]  /*09c0*/  IMAD.MOV.U32 R6, RZ, RZ, RZ ;  /* 0x000000ffff067224 */ /* 0x000fe200078e00ff */
[----:B------:R-:W-:-:S11]  /*09d0*/  LOP3.LUT R20, R11, 0xf, RZ, 0xc0, !PT ;  /* 0x0000000f0b147812 */ /* 0x000fd600078ec0ff */
[----:B------:R-:W-:Y:S05]  /*09e0*/  @!P0 BRA `(.L_x_54) ;  /* 0x0000000400708947 */ /* 0x000fea0003800000 */
[----:B------:R-:W-:Y:S01]  /*09f0*/  HFMA2 R8, -RZ, RZ, 0, 0 ;  /* 0x00000000ff087431 */ /* 0x000fe200000001ff */
[----:B------:R-:W-:-:S07]  /*0a00*/  LOP3.LUT R6, R11, 0x7ffffff0, RZ, 0xc0, !PT ;  /* 0x7ffffff00b067812 */ /* 0x000fce00078ec0ff */
.L_x_57:
[----:B------:R-:W-:-:S05]  /*0a10*/  IMAD R9, R8, 0x80, R7 ;  /* 0x0000008008097824 */ /* 0x000fca00078e0207 */
[----:B------:R-:W-:-:S13]  /*0a20*/  ISETP.GE.AND P0, PT, R9, R0, PT ;  /* 0x000000000900720c */ /* 0x000fda0003f06270 */
[----:B0-----:R-:W-:-:S05]  /*0a30*/  @!P0 IMAD.WIDE.U32 R10, R9, 0x4, R2 ;  /* 0x00000004090a8825 */ /* 0x001fca00078e0002 */
[----:B------:R-:W2:Y:S01]  /*0a40*/  @!P0 LDG.E R21, desc[UR6][R10.64] ;  /* 0x000000060a158981 */ /* 0x000ea2000c1e1900 */
[C---:B------:R-:W-:Y:S02]  /*0a50*/  VIADD R17, R9.reuse, 0x80 ;  /* 0x0000008009117836 */ /* 0x040fe40000000000 */
[----:B------:R-:W-:-:S03]  /*0a60*/  @!P0 IMAD.WIDE.U32 R12, R9, 0x2, R4 ;  /* 0x00000002090c8825 */ /* 0x000fc600078e0004 */
[----:B------:R-:W-:-:S13]  /*0a70*/  ISETP.GE.AND P1, PT, R17, R0, PT ;  /* 0x000000001100720c */ /* 0x000fda0003f26270 */
[----:B------:R-:W-:Y:S01]  /*0a80*/  @!P1 IMAD.WIDE.U32 R14, R17, 0x4, R2 ;  /* 0x00000004110e9825 */ /* 0x000fe200078e0002 */
[----:B------:R-:W-:Y:S01]  /*0a90*/  IADD3 R27, PT, PT, R9, 0x100, RZ ;  /* 0x00000100091b7810 */ /* 0x000fe20007ffe0ff */
[----:B--2---:R0:W-:Y:S04]  /*0aa0*/  @!P0 STG.E.U16 desc[UR6][R12.64], R21 ;  /* 0x000000150c008986 */ /* 0x0041e8000c101506 */
[----:B------:R-:W2:Y:S01]  /*0ab0*/  @!P1 LDG.E R23, desc[UR6][R14.64] ;  /* 0x000000060e179981 */ /* 0x000ea2000c1e1900 */
[----:B------:R-:W-:Y:S01]  /*0ac0*/  ISETP.GE.AND P0, PT, R27, R0, PT ;  /* 0x000000001b00720c */ /* 0x000fe20003f06270 */
[----:B------:R-:W-:-:S12]  /*0ad0*/  @!P1 IMAD.WIDE.U32 R16, R17, 0x2, R4 ;  /* 0x0000000211109825 */ /* 0x000fd800078e0004 */
[----:B------:R-:W-:-:S04]  /*0ae0*/  @!P0 IMAD.WIDE.U32 R18, R27, 0x4, R2 ;  /* 0x000000041b128825 */ /* 0x000fc800078e0002 */
[----:B------:R-:W-:Y:S01]  /*0af0*/  VIADD R29, R9, 0x180 ;  /* 0x00000180091d7836 */ /* 0x000fe20000000000 */
[----:B--2---:R1:W-:Y:S04]  /*0b00*/  @!P1 STG.E.U16 desc[UR6][R16.64], R23 ;  /* 0x0000001710009986 */ /* 0x0043e8000c101506 */
[----:B------:R-:W2:Y:S01]  /*0b10*/  @!P0 LDG.E R25, desc[UR6][R18.64] ;  /* 0x0000000612198981 */ /* 0x000ea2000c1e1900 */
[----:B------:R-:W-:Y:S01]  /*0b20*/  ISETP.GE.AND P1, PT, R29, R0, PT ;  /* 0x000000001d00720c */ /* 0x000fe20003f26270 */
[----:B------:R-:W-:-:S12]  /*0b30*/  @!P0 IMAD.WIDE.U32 R10, R27, 0x2, R4 ;  /* 0x000000021b0a8825 */ /* 0x000fd800078e0004 */
[----:B0-----:R-:W-:Y:S01]  /*0b40*/  @!P1 IMAD.WIDE.U32 R12, R29, 0x4, R2 ;  /* 0x000000041d0c9825 */ /* 0x001fe200078e0002 */
[----:B------:R-:W-:Y:S01]  /*0b50*/  IADD3 R27, PT, PT, R9, 0x200, RZ ;  /* 0x00000200091b7810 */ /* 0x000fe20007ffe0ff */
[----:B--2---:R0:W-:Y:S04]  /*0b60*/  @!P0 STG.E.U16 desc[UR6][R10.64], R25 ;  /* 0x000000190a008986 */ /* 0x0041e8000c101506 */
[----:B------:R-:W2:Y:S01]  /*0b70*/  @!P1 LDG.E R21, desc[UR6][R12.64] ;  /* 0x000000060c159981 */ /* 0x000ea2000c1e1900 */
[----:B------:R-:W-:Y:S01]  /*0b80*/  ISETP.GE.AND P0, PT, R27, R0, PT ;  /* 0x000000001b00720c */ /* 0x000fe20003f06270 */
[----:B------:R-:W-:-:S12]  /*0b90*/  @!P1 IMAD.WIDE.U32 R14, R29, 0x2, R4 ;  /* 0x000000021d0e9825 */ /* 0x000fd800078e0004 */
[----:B-1----:R-:W-:-:S04]  /*0ba0*/  @!P0 IMAD.WIDE.U32 R16, R27, 0x4, R2 ;  /* 0x000000041b108825 */ /* 0x002fc800078e0002 */
        /* <DEDUP_REMOVED lines=23> */
[----:B------:R-:W-:Y:S01]  /*0d20*/  @!P0 IMAD.WIDE.U32 R24, R29, 0x4, R2 ;  /* 0x000000041d188825 */ /* 0x000fe200078e0002 */
[----:B--2---:R2:W-:Y:S05]  /*0d30*/  @!P1 STG.E.U16 desc[UR6][R22.64], R19 ;  /* 0x0000001316009986 */ /* 0x0045ea000c101506 */
[----:B------:R-:W3:Y:S01]  /*0d40*/  @!P0 LDG.E R25, desc[UR6][R24.64] ;  /* 0x0000000618198981 */ /* 0x000ee2000c1e1900 */
[----:B-1----:R-:W-:Y:S02]  /*0d50*/  VIADD R13, R9, 0x480 ;  /* 0x00000480090d7836 */ /* 0x002fe40000000000 */
[----:B------:R-:W-:-:S03]  /*0d60*/  @!P0 IMAD.WIDE.U32 R14, R29, 0x2, R4 ;  /* 0x000000021d0e8825 */ /* 0x000fc600078e0004 */
[CC--:B------:R-:W-:Y:S01]  /*0d70*/  ISETP.GE.AND P1, PT, R13.reuse, R0.reuse, PT ;  /* 0x000000000d00720c */ /* 0x0c0fe20003f26270 */
[----:B------:R-:W-:Y:S01]  /*0d80*/  IMAD.WIDE R10, R13, 0x4, R2 ;  /* 0x000000040d0a7825 */ /* 0x000fe200078e0202 */
[----:B0-----:R-:W-:Y:S01]  /*0d90*/  IADD3 R21, PT, PT, R9, 0x500, RZ ;  /* 0x0000050009157810 */ /* 0x001fe20007ffe0ff */
[----:B---3--:R0:W-:Y:S10]  /*0da0*/  @!P0 STG.E.U16 desc[UR6][R14.64], R25 ;  /* 0x000000190e008986 */ /* 0x0081f4000c101506 */
[----:B------:R-:W3:Y:S01]  /*0db0*/  @!P1 LDG.E R17, desc[UR6][R10.64] ;  /* 0x000000060a119981 */ /* 0x000ee2000c1e1900 */
[----:B------:R-:W-:Y:S01]  /*0dc0*/  ISETP.GE.AND P0, PT, R21, R0, PT ;  /* 0x000000001500720c */ /* 0x000fe20003f06270 */
[----:B------:R-:W-:-:S04]  /*0dd0*/  IMAD.WIDE R12, R13, 0x2, R4 ;  /* 0x000000020d0c7825 */ /* 0x000fc800078e0204 */
[----:B------:R-:W-:Y:S01]  /*0de0*/  VIADD R21, R9, 0x580 ;  /* 0x0000058009157836 */ /* 0x000fe20000000000 */
[----:B---3--:R1:W-:Y:S07]  /*0df0*/  @!P1 STG.E.U16 desc[UR6][R12.64], R17 ;  /* 0x000000110c009986 */ /* 0x0083ee000c101506 */
[----:B--2---:R-:W2:Y:S01]  /*0e00*/  @!P0 LDG.E R19, desc[UR6][R10.64+0x200] ;  /* 0x000200060a138981 */ /* 0x004ea2000c1e1900 */
[-C--:B------:R-:W-:Y:S02]  /*0e10*/  ISETP.GE.AND P1, PT, R21, R0.reuse, PT ;  /* 0x000000001500720c */ /* 0x080fe40003f26270 */
[----:B0-----:R-:W-:Y:S01]  /*0e20*/  IADD3 R15, PT, PT, R9, 0x600, RZ ;  /* 0x00000600090f7810 */ /* 0x001fe20007ffe0ff */
[----:B--2---:R0:W-:Y:S10]  /*0e30*/  @!P0 STG.E.U16 desc[UR6][R12.64+0x100], R19 ;  /* 0x000100130c008986 */ /* 0x0041f4000c101506 */
[----:B------:R-:W2:Y:S01]  /*0e40*/  @!P1 LDG.E R21, desc[UR6][R10.64+0x400] ;  /* 0x000400060a159981 */ /* 0x000ea2000c1e1900 */
[----:B------:R-:W-:Y:S01]  /*0e50*/  ISETP.GE.AND P0, PT, R15, R0, PT ;  /* 0x000000000f00720c */ /* 0x000fe20003f06270 */
[----:B------:R-:W-:-:S02]  /*0e60*/  VIADD R23, R9, 0x680 ;  /* 0x0000068009177836 */ /* 0x000fc40000000000 */
[----:B--2---:R2:W-:Y:S10]  /*0e70*/  @!P1 STG.E.U16 desc[UR6][R12.64+0x200], R21 ;  /* 0x000200150c009986 */ /* 0x0045f4000c101506 */
[----:B------:R-:W3:Y:S01]  /*0e80*/  @!P0 LDG.E R15, desc[UR6][R10.64+0x600] ;  /* 0x000600060a0f8981 */ /* 0x000ee2000c1e1900 */
[----:B------:R-:W-:-:S02]  /*0e90*/  ISETP.GE.AND P1, PT, R23, R0, PT ;  /* 0x000000001700720c */ /* 0x000fc40003f26270 */
[----:B------:R-:W-:Y:S01]  /*0ea0*/  IADD3 R23, PT, PT, R9, 0x700, RZ ;  /* 0x0000070009177810 */ /* 0x000fe20007ffe0ff */
[----:B---3--:R2:W-:Y:S10]  /*0eb0*/  @!P0 STG.E.U16 desc[UR6][R12.64+0x300], R15 ;  /* 0x0003000f0c008986 */ /* 0x0085f4000c101506 */
[----:B-1----:R-:W3:Y:S01]  /*0ec0*/  @!P1 LDG.E R17, desc[UR6][R10.64+0x800] ;  /* 0x000800060a119981 */ /* 0x002ee2000c1e1900 */
[----:B------:R-:W-:Y:S01]  /*0ed0*/  ISETP.GE.AND P0, PT, R23, R0, PT ;  /* 0x000000001700720c */ /* 0x000fe20003f06270 */
[----:B------:R-:W-:-:S02]  /*0ee0*/  VIADD R9, R9, 0x780 ;  /* 0x0000078009097836 */ /* 0x000fc40000000000 */
[----:B---3--:R2:W-:Y:S10]  /*0ef0*/  @!P1 STG.E.U16 desc[UR6][R12.64+0x400], R17 ;  /* 0x000400110c009986 */ /* 0x0085f4000c101506 */
[----:B0-----:R-:W3:Y:S01]  /*0f00*/  @!P0 LDG.E R19, desc[UR6][R10.64+0xa00] ;  /* 0x000a00060a138981 */ /* 0x001ee2000c1e1900 */
[----:B------:R-:W-:Y:S01]  /*0f10*/  IADD3 R8, PT, PT, R8, 0x10, RZ ;  /* 0x0000001008087810 */ /* 0x000fe20007ffe0ff */
[----:B------:R-:W-:Y:S03]  /*0f20*/  BSSY.RECONVERGENT B0, `(.L_x_55) ;  /* 0x0000007000007945 */ /* 0x000fe60003800200 */
[----:B------:R-:W-:Y:S01]  /*0f30*/  ISETP.NE.AND P1, PT, R8, R6, PT ;  /* 0x000000060800720c */ /* 0x000fe20003f25270 */
[----:B---3--:R2:W-:Y:S01]  /*0f40*/  @!P0 STG.E.U16 desc[UR6][R12.64+0x500], R19 ;  /* 0x000500130c008986 */ /* 0x0085e2000c101506 */
[----:B------:R-:W-:-:S13]  /*0f50*/  ISETP.GE.AND P0, PT, R9, R0, PT ;  /* 0x000000000900720c */ /* 0x000fda0003f06270 */
[----:B--2---:R-:W-:Y:S05]  /*0f60*/  @P0 BRA `(.L_x_56) ;  /* 0x0000000000080947 */ /* 0x004fea0003800000 */
[----:B------:R-:W2:Y:S04]  /*0f70*/  LDG.E R11, desc[UR6][R10.64+0xc00] ;  /* 0x000c00060a0b7981 */ /* 0x000ea8000c1e1900 */
[----:B--2---:R0:W-:Y:S02]  /*0f80*/  STG.E.U16 desc[UR6][R12.64+0x600], R11 ;  /* 0x0006000b0c007986 */ /* 0x0041e4000c101506 */
.L_x_56:
[----:B------:R-:W-:Y:S05]  /*0f90*/  BSYNC.RECONVERGENT B0 ;  /* 0x0000000000007941 */ /* 0x000fea0003800200 */
.L_x_55:
[----:B------:R-:W-:Y:S05]  /*0fa0*/  @P1 BRA `(.L_x_57) ;  /* 0xfffffff800981947 */ /* 0x000fea000383ffff */
.L_x_54:
[----:B------:R-:W-:-:S13]  /*0fb0*/  ISETP.NE.AND P0, PT, R20, RZ, PT ;  /* 0x000000ff1400720c */ /* 0x000fda0003f05270 */
[----:B------:R-:W-:Y:S05]  /*0fc0*/  @!P0 EXIT ;  /* 0x000000000000894d */ /* 0x000fea0003800000 */
[----:B------:R-:W1:Y:S01]  /*0fd0*/  LDCU UR5, c[0x0][0x384] ;  /* 0x00007080ff0577ac */ /* 0x000e620008000800 */
[----:B------:R-:W-:Y:S01]  /*0fe0*/  ISETP.GE.U32.AND P0, PT, R20, 0x8, PT ;  /* 0x000000081400780c */ /* 0x000fe20003f06070 */
[----:B-1----:R-:W-:-:S12]  /*0ff0*/  ULOP3.LUT UR8, UR5, 0x7, URZ, 0xc0, !UPT ;  /* 0x0000000705087892 */ /* 0x002fd8000f8ec0ff */
[----:B------:R-:W-:Y:S05]  /*1000*/  @!P0 BRA `(.L_x_58) ;  /* 0x0000000000f48947 */ /* 0x000fea0003800000 */
[----:B------:R-:W-:Y:S01]  /*1010*/  IMAD R17, R6, 0x80, R7 ;  /* 0x0000008006117824 */ /* 0x000fe200078e0207 */
[----:B------:R-:W-:Y:S03]  /*1020*/  BSSY.RECONVERGENT B0, `(.L_x_59) ;  /* 0x0000016000007945 */ /* 0x000fe60003800200 */
[C---:B0-----:R-:W-:Y:S01]  /*1030*/  VIADD R11, R17.reuse, 0x100 ;  /* 0x00000100110b7836 */ /* 0x041fe20000000000 */
[CC--:B------:R-:W-:Y:S01]  /*1040*/  ISETP.GE.AND P6, PT, R17.reuse, R0.reuse, PT ;  /* 0x000000001100720c */ /* 0x0c0fe20003fc6270 */
[C---:B------:R-:W-:Y:S01]  /*1050*/  VIADD R15, R17.reuse, 0x300 ;  /* 0x00000300110f7836 */ /* 0x040fe20000000000 */
[C---:B------:R-:W-:Y:S02]  /*1060*/  IADD3 R9, PT, PT, R17.reuse, 0x80, RZ ;  /* 0x0000008011097810 */ /* 0x040fe40007ffe0ff */
[----:B------:R-:W-:Y:S02]  /*1070*/  IADD3 R13, PT, PT, R17, 0x180, RZ ;  /* 0x00000180110d7810 */ /* 0x000fe40007ffe0ff */
[-C--:B------:R-:W-:Y:S01]  /*1080*/  ISETP.GE.AND P1, PT, R9, R0.reuse, PT ;  /* 0x000000000900720c */ /* 0x080fe20003f26270 */
[----:B------:R-:W-:Y:S01]  /*1090*/  VIADD R9, R17, 0x200 ;  /* 0x0000020011097836 */ /* 0x000fe20000000000 */
[----:B------:R-:W-:-:S02]  /*10a0*/  ISETP.GE.AND P0, PT, R11, R0, PT ;  /* 0x000000000b00720c */ /* 0x000fc40003f06270 */
[----:B------:R-:W-:Y:S02]  /*10b0*/  P2R R12, PR, RZ, 0x2 ;  /* 0x00000002ff0c7803 */ /* 0x000fe40000000000 */
[----:B------:R-:W-:Y:S02]  /*10c0*/  IADD3 R11, PT, PT, R17, 0x280, RZ ;  /* 0x00000280110b7810 */ /* 0x000fe40007ffe0ff */
[-C--:B------:R-:W-:Y:S02]  /*10d0*/  ISETP.GE.AND P1, PT, R13, R0.reuse, PT ;  /* 0x000000000d00720c */ /* 0x080fe40003f26270 */
[----:B------:R-:W-:Y:S02]  /*10e0*/  IADD3 R13, PT, PT, R17, 0x380, RZ ;  /* 0x00000380110d7810 */ /* 0x000fe40007ffe0ff */
[-C--:B------:R-:W-:Y:S01]  /*10f0*/  ISETP.GE.AND P2, PT, R9, R0.reuse, PT ;  /* 0x000000000900720c */ /* 0x080fe20003f46270 */
[----:B------:R-:W-:Y:S01]  /*1100*/  IMAD.WIDE R8, R17, 0x2, R4 ;  /* 0x0000000211087825 */ /* 0x000fe200078e0204 */
[----:B------:R-:W-:-:S02]  /*1110*/  ISETP.GE.AND P3, PT, R11, R0, PT ;  /* 0x000000000b00720c */ /* 0x000fc40003f66270 */
[-C--:B------:R-:W-:Y:S01]  /*1120*/  ISETP.GE.AND P4, PT, R15, R0.reuse, PT ;  /* 0x000000000f00720c */ /* 0x080fe20003f86270 */
[----:B------:R-:W-:Y:S01]  /*1130*/  IMAD.WIDE R10, R17, 0x4, R2 ;  /* 0x00000004110a7825 */ /* 0x000fe200078e0202 */
[----:B------:R-:W-:Y:S01]  /*1140*/  ISETP.GE.AND P5, PT, R13, R0, PT ;  /* 0x000000000d00720c */ /* 0x000fe20003fa6270 */
[----:B------:R-:W-:-:S12]  /*1150*/  @P6 BRA `(.L_x_60) ;  /* 0x0000000000086947 */ /* 0x000fd80003800000 */
[----:B------:R-:W2:Y:S04]  /*1160*/  LDG.E R13, desc[UR6][R10.64] ;  /* 0x000000060a0d7981 */ /* 0x000ea8000c1e1900 */
[----:B--2---:R0:W-:Y:S02]  /*1170*/  STG.E.U16 desc[UR6][R8.64], R13 ;  /* 0x0000000d08007986 */ /* 0x0041e4000c101506 */
.L_x_60:
[----:B------:R-:W-:Y:S05]  /*1180*/  BSYNC.RECONVERGENT B0 ;  /* 0x0000000000007941 */ /* 0x000fea0003800200 */
.L_x_59:
[----:B------:R-:W-:Y:S01]  /*1190*/  ISETP.NE.AND P6, PT, R12, RZ, PT ;  /* 0x000000ff0c00720c */ /* 0x000fe20003fc5270 */
[----:B------:R-:W-:-:S12]  /*11a0*/  BSSY.RECONVERGENT B0, `(.L_x_61) ;  /* 0x0000004000007945 */ /* 0x000fd80003800200 */
[----:B------:R-:W-:Y:S05]  /*11b0*/  @P6 BRA `(.L_x_62) ;  /* 0x0000000000086947 */ /* 0x000fea0003800000 */
[----:B0-----:R-:W2:Y:S04]  /*11c0*/  LDG.E R13, desc[UR6][R10.64+0x200] ;  /* 0x000200060a0d7981 */ /* 0x001ea8000c1e1900 */
[----:B--2---:R1:W-:Y:S02]  /*11d0*/  STG.E.U16 desc[UR6][R8.64+0x100], R13 ;  /* 0x0001000d08007986 */ /* 0x0043e4000c101506 */
.L_x_62:
[----:B------:R-:W-:Y:S05]  /*11e0*/  BSYNC.RECONVERGENT B0 ;  /* 0x0000000000007941 */ /* 0x000fea0003800200 */
.L_x_61:
[----:B------:R-:W-:Y:S04]  /*11f0*/  BSSY.RECONVERGENT B0, `(.L_x_63) ;  /* 0x0000004000007945 */ /* 0x000fe80003800200 */
[----:B------:R-:W-:Y:S05]  /*1200*/  @P0 BRA `(.L_x_64) ;  /* 0x0000000000080947 */ /* 0x000fea0003800000 */
[----:B01----:R-:W2:Y:S04]  /*1210*/  LDG.E R13, desc[UR6][R10.64+0x400] ;  /* 0x000400060a0d7981 */ /* 0x003ea8000c1e1900 */
[----:B--2---:R2:W-:Y:S02]  /*1220*/  STG.E.U16 desc[UR6][R8.64+0x200], R13 ;  /* 0x0002000d08007986 */ /* 0x0045e4000c101506 */
.L_x_64:
[----:B------:R-:W-:Y:S05]  /*1230*/  BSYNC.RECONVERGENT B0 ;  /* 0x0000000000007941 */ /* 0x000fea0003800200 */
.L_x_63:
[----:B------:R-:W-:Y:S04]  /*1240*/  BSSY.RECONVERGENT B0, `(.L_x_65) ;  /* 0x0000004000007945 */ /* 0x000fe80003800200 */
[----:B------:R-:W-:Y:S05]  /*1250*/  @P1 BRA `(.L_x_66) ;  /* 0x0000000000081947 */ /* 0x000fea0003800000 */
[----:B012---:R-:W2:Y:S04]  /*1260*/  LDG.E R13, desc[UR6][R10.64+0x600] ;  /* 0x000600060a0d7981 */ /* 0x007ea8000c1e1900 */
[----:B--2---:R3:W-:Y:S02]  /*1270*/  STG.E.U16 desc[UR6][R8.64+0x300], R13 ;  /* 0x0003000d08007986 */ /* 0x0047e4000c101506 */
.L_x_66:
[----:B------:R-:W-:Y:S05]  /*1280*/  BSYNC.RECONVERGENT B0 ;  /* 0x0000000000007941 */ /* 0x000fea0003800200 */
.L_x_65:
[----:B------:R-:W-:Y:S04]  /*1290*/  BSSY.RECONVERGENT B0, `(.L_x_67) ;  /* 0x0000004000007945 */ /* 0x000fe80003800200 */
[----:B------:R-:W-:Y:S05]  /*12a0*/  @P2 BRA `(.L_x_68) ;  /* 0x0000000000082947 */ /* 0x000fea0003800000 */
[----:B0123--:R-:W2:Y:S04]  /*12b0*/  LDG.E R13, desc[UR6][R10.64+0x800] ;  /* 0x000800060a0d7981 */ /* 0x00fea8000c1e1900 */
[----:B--2---:R4:W-:Y:S02]  /*12c0*/  STG.E.U16 desc[UR6][R8.64+0x400], R13 ;  /* 0x0004000d08007986 */ /* 0x0049e4000c101506 */
.L_x_68:
[----:B------:R-:W-:Y:S05]  /*12d0*/  BSYNC.RECONVERGENT B0 ;  /* 0x0000000000007941 */ /* 0x000fea0003800200 */
.L_x_67:
[----:B------:R-:W-:Y:S04]  /*12e0*/  BSSY.RECONVERGENT B0, `(.L_x_69) ;  /* 0x0000004000007945 */ /* 0x000fe80003800200 */
[----:B------:R-:W-:Y:S05]  /*12f0*/  @P3 BRA `(.L_x_70) ;  /* 0x0000000000083947 */ /* 0x000fea0003800000 */
[----:B01234-:R-:W2:Y:S04]  /*1300*/  LDG.E R13, desc[UR6][R10.64+0xa00] ;  /* 0x000a00060a0d7981 */ /* 0x01fea8000c1e1900 */
[----:B--2---:R0:W-:Y:S02]  /*1310*/  STG.E.U16 desc[UR6][R8.64+0x500], R13 ;  /* 0x0005000d08007986 */ /* 0x0041e4000c101506 */
.L_x_70:
[----:B------:R-:W-:Y:S05]  /*1320*/  BSYNC.RECONVERGENT B0 ;  /* 0x0000000000007941 */ /* 0x000fea0003800200 */
.L_x_69:
[----:B------:R-:W-:Y:S04]  /*1330*/  BSSY.RECONVERGENT B0, `(.L_x_71) ;  /* 0x0000004000007945 */ /* 0x000fe80003800200 */
[----:B------:R-:W-:Y:S05]  /*1340*/  @P4 BRA `(.L_x_72) ;  /* 0x0000000000084947 */ /* 0x000fea0003800000 */
[----:B01234-:R-:W2:Y:S04]  /*1350*/  LDG.E R13, desc[UR6][R10.64+0xc00] ;  /* 0x000c00060a0d7981 */ /* 0x01fea8000c1e1900 */
[----:B--2---:R0:W-:Y:S02]  /*1360*/  STG.E.U16 desc[UR6][R8.64+0x600], R13 ;  /* 0x0006000d08007986 */ /* 0x0041e4000c101506 */
.L_x_72:
[----:B------:R-:W-:Y:S05]  /*1370*/  BSYNC.RECONVERGENT B0 ;  /* 0x0000000000007941 */ /* 0x000fea0003800200 */
.L_x_71:
[----:B------:R-:W-:Y:S04]  /*1380*/  BSSY.RECONVERGENT B0, `(.L_x_73) ;  /* 0x0000004000007945 */ /* 0x000fe80003800200 */
[----:B------:R-:W-:Y:S05]  /*1390*/  @P5 BRA `(.L_x_74) ;  /* 0x0000000000085947 */ /* 0x000fea0003800000 */
[----:B------:R-:W5:Y:S04]  /*13a0*/  LDG.E R11, desc[UR6][R10.64+0xe00] ;  /* 0x000e00060a0b7981 */ /* 0x000f68000c1e1900 */
[----:B-----5:R0:W-:Y:S02]  /*13b0*/  STG.E.U16 desc[UR6][R8.64+0x700], R11 ;  /* 0x0007000b08007986 */ /* 0x0201e4000c101506 */
.L_x_74:
[----:B------:R-:W-:Y:S05]  /*13c0*/  BSYNC.RECONVERGENT B0 ;  /* 0x0000000000007941 */ /* 0x000fea0003800200 */
.L_x_73:
[----:B------:R-:W-:-:S07]  /*13d0*/  VIADD R6, R6, 0x8 ;  /* 0x0000000806067836 */ /* 0x000fce0000000000 */
.L_x_58:
[----:B------:R-:W-:-:S13]  /*13e0*/  ISETP.NE.AND P0, PT, RZ, UR8, PT ;  /* 0x00000008ff007c0c */ /* 0x000fda000bf05270 */
[----:B------:R-:W-:Y:S05]  /*13f0*/  @!P0 EXIT ;  /* 0x000000000000894d */ /* 0x000fea0003800000 */
[----:B------:R-:W-:Y:S02]  /*1400*/  UISETP.GE.U32.AND UP0, UPT, UR8, 0x4, UPT ;  /* 0x000000040800788c */ /* 0x000fe4000bf06070 */
[----:B------:R-:W-:-:S06]  /*1410*/  ULOP3.LUT UR4, UR5, 0x3, URZ, 0xc0, !UPT ;  /* 0x0000000305047892 */ /* 0x000fcc000f8ec0ff */
[----:B------:R-:W-:Y:S01]  /*1420*/  ISETP.NE.AND P2, PT, RZ, UR4, PT ;  /* 0x00000004ff007c0c */ /* 0x000fe2000bf45270 */
[----:B------:R-:W-:-:S12]  /*1430*/  BRA.U !UP0, `(.L_x_75) ;  /* 0x0000000108647547 */ /* 0x000fd8000b800000 */
[----:B------:R-:W-:-:S04]  /*1440*/  LEA R25, R6, R7, 0x7 ;  /* 0x0000000706197211 */ /* 0x000fc800078e38ff */
[----:B------:R-:W-:-:S13]  /*1450*/  ISETP.GE.AND P0, PT, R25, R0, PT ;  /* 0x000000001900720c */ /* 0x000fda0003f06270 */
[----:B01234-:R-:W-:-:S05]  /*1460*/  @!P0 IMAD.WIDE R8, R25, 0x4, R2 ;  /* 0x0000000419088825 */ /* 0x01ffca00078e0202 */
[----:B------:R-:W2:Y:S01]  /*1470*/  @!P0 LDG.E R19, desc[UR6][R8.64] ;  /* 0x0000000608138981 */ /* 0x000ea2000c1e1900 */
[C---:B------:R-:W-:Y:S02]  /*1480*/  VIADD R15, R25.reuse, 0x80 ;  /* 0x00000080190f7836 */ /* 0x040fe40000000000 */
[----:B------:R-:W-:-:S03]  /*1490*/  @!P0 IMAD.WIDE R10, R25, 0x2, R4 ;  /* 0x00000002190a8825 */ /* 0x000fc600078e0204 */
[----:B------:R-:W-:-:S13]  /*14a0*/  ISETP.GE.AND P1, PT, R15, R0, PT ;  /* 0x000000000f00720c */ /* 0x000fda0003f26270 */
[----:B------:R-:W-:Y:S01]  /*14b0*/  @!P1 IMAD.WIDE R12, R15, 0x4, R2 ;  /* 0x000000040f0c9825 */ /* 0x000fe200078e0202 */
[----:B------:R-:W-:Y:S01]  /*14c0*/  IADD3 R23, PT, PT, R25, 0x100, RZ ;  /* 0x0000010019177810 */ /* 0x000fe20007ffe0ff */
[----:B--2---:R0:W-:Y:S04]  /*14d0*/  @!P0 STG.E.U16 desc[UR6][R10.64], R19 ;  /* 0x000000130a008986 */ /* 0x0041e8000c101506 */
[----:B------:R-:W2:Y:S01]  /*14e0*/  @!P1 LDG.E R21, desc[UR6][R12.64] ;  /* 0x000000060c159981 */ /* 0x000ea2000c1e1900 */
[----:B------:R-:W-:Y:S01]  /*14f0*/  ISETP.GE.AND P0, PT, R23, R0, PT ;  /* 0x000000001700720c */ /* 0x000fe20003f06270 */
[----:B------:R-:W-:-:S12]  /*1500*/  @!P1 IMAD.WIDE R14, R15, 0x2, R4 ;  /* 0x000000020f0e9825 */ /* 0x000fd800078e0204 */
[----:B------:R-:W-:-:S04]  /*1510*/  @!P0 IMAD.WIDE R16, R23, 0x4, R2 ;  /* 0x0000000417108825 */ /* 0x000fc800078e0202 */
[----:B------:R-:W-:Y:S01]  /*1520*/  VIADD R25, R25, 0x180 ;  /* 0x0000018019197836 */ /* 0x000fe20000000000 */
[----:B--2---:R1:W-:Y:S04]  /*1530*/  @!P1 STG.E.U16 desc[UR6][R14.64], R21 ;  /* 0x000000150e009986 */ /* 0x0043e8000c101506 */
[----:B------:R-:W2:Y:S01]  /*1540*/  @!P0 LDG.E R17, desc[UR6][R16.64] ;  /* 0x0000000610118981 */ /* 0x000ea2000c1e1900 */
[----:B------:R-:W-:Y:S01]  /*1550*/  ISETP.GE.AND P1, PT, R25, R0, PT ;  /* 0x000000001900720c */ /* 0x000fe20003f26270 */
[----:B------:R-:W-:-:S12]  /*1560*/  @!P0 IMAD.WIDE R8, R23, 0x2, R4 ;  /* 0x0000000217088825 */ /* 0x000fd800078e0204 */
[C---:B0-----:R-:W-:Y:S01]  /*1570*/  @!P1 IMAD.WIDE R10, R25.reuse, 0x4, R2 ;  /* 0x00000004190a9825 */ /* 0x041fe200078e0202 */
[----:B--2---:R1:W-:Y:S05]  /*1580*/  @!P0 STG.E.U16 desc[UR6][R8.64], R17 ;  /* 0x0000001108008986 */ /* 0x0043ea000c101506 */
[----:B------:R-:W2:Y:S01]  /*1590*/  @!P1 LDG.E R11, desc[UR6][R10.64] ;  /* 0x000000060a0b9981 */ /* 0x000ea2000c1e1900 */
[----:B------:R-:W-:Y:S01]  /*15a0*/  @!P1 IMAD.WIDE R12, R25, 0x2, R4 ;  /* 0x00000002190c9825 */ /* 0x000fe200078e0204 */
[----:B------:R-:W-:-:S04]  /*15b0*/  IADD3 R6, PT, PT, R6, 0x4, RZ ;  /* 0x0000000406067810 */ /* 0x000fc80007ffe0ff */
[----:B--2---:R1:W-:Y:S03]  /*15c0*/  @!P1 STG.E.U16 desc[UR6][R12.64], R11 ;  /* 0x0000000b0c009986 */ /* 0x0043e6000c101506 */
.L_x_75:
[----:B------:R-:W-:Y:S05]  /*15d0*/  @!P2 EXIT ;  /* 0x000000000000a94d */ /* 0x000fea0003800000 */
[----:B01----:R-:W-:Y:S01]  /*15e0*/  IMAD R11, R6, 0x80, R7 ;  /* 0x00000080060b7824 */ /* 0x003fe200078e0207 */
[----:B------:R-:W-:-:S12]  /*15f0*/  UIADD3 UR4, UPT, UPT, -UR4, URZ, URZ ;  /* 0x000000ff04047290 */ /* 0x000fd8000fffe1ff */
.L_x_76:
[----:B------:R-:W-:-:S13]  /*1600*/  ISETP.GE.AND P0, PT, R11, R0, PT ;  /* 0x000000000b00720c */ /* 0x000fda0003f06270 */
[----:B------:R-:W-:-:S06]  /*1610*/  @!P0 IMAD.WIDE R6, R11, 0x4, R2 ;  /* 0x000000040b068825 */ /* 0x000fcc00078e0202 */
[----:B------:R-:W5:Y:S01]  /*1620*/  @!P0 LDG.E R7, desc[UR6][R6.64] ;  /* 0x0000000606078981 */ /* 0x000f62000c1e1900 */
[----:B------:R-:W-:Y:S01]  /*1630*/  UIADD3 UR4, UPT, UPT, UR4, 0x1, URZ ;  /* 0x0000000104047890 */ /* 0x000fe2000fffe0ff */
[----:B--234-:R-:W-:-:S05]  /*1640*/  @!P0 IMAD.WIDE R8, R11, 0x2, R4 ;  /* 0x000000020b088825 */ /* 0x01cfca00078e0204 */
[----:B-----5:R0:W-:Y:S01]  /*1650*/  @!P0 STG.E.U16 desc[UR6][R8.64], R7 ;  /* 0x0000000708008986 */ /* 0x0201e2000c101506 */
[----:B------:R-:W-:-:S13]  /*1660*/  ISETP.NE.AND P0, PT, RZ, UR4, PT ;  /* 0x00000004ff007c0c */ /* 0x000fda000bf05270 */
[----:B0-----:R-:W-:Y:S05]  /*1670*/  @!P0 EXIT ;  /* 0x000000000000894d */ /* 0x001fea0003800000 */
[----:B------:R-:W-:Y:S01]  /*1680*/  IADD3 R11, PT, PT, R11, 0x80, RZ ;  /* 0x000000800b0b7810 */ /* 0x000fe20007ffe0ff */
[----:B------:R-:W-:Y:S06]  /*1690*/  BRA `(.L_x_76) ;  /* 0xfffffffc00d87947 */ /* 0x000fec000383ffff */
.L_x_77:
        /* <DEDUP_REMOVED lines=14> */
.L_x_163:


//--------------------- .text._ZN3cub18CUB_300001_SM_10006detail9transform16transform_kernelINS2_10policy_hubILb1EN4cuda3std3__45tupleIJN6thrust24THRUST_300001_SM_1000_NS7pointerIiNSA_8cuda_cub3tagENSA_11use_defaultESE_EEEEEE10policy1000ElNS7_10__identityENSA_10device_ptrItEEJPiEEEvT0_iT1_T2_DpNS2_10kernel_argIT3_EE --------------------------
	.section	.text._ZN3cub18CUB_300001_SM_10006detail9transform16transform_kernelINS2_10policy_hubILb1EN4cuda3std3__45tupleIJN6thrust24THRUST_300001_SM_1000_NS7pointerIiNSA_8cuda_cub3tagENSA_11use_defaultESE_EEEEEE10policy1000ElNS7_10__identityENSA_10device_ptrItEEJPiEEEvT0_iT1_T2_DpNS2_10kernel_argIT3_EE,"ax",@progbits
	.align	128
        .global         _ZN3cub18CUB_300001_SM_10006detail9transform16transform_kernelINS2_10policy_hubILb1EN4cuda3std3__45tupleIJN6thrust24THRUST_300001_SM_1000_NS7pointerIiNSA_8cuda_cub3tagENSA_11use_defaultESE_EEEEEE10policy1000ElNS7_10__identityENSA_10device_ptrItEEJPiEEEvT0_iT1_T2_DpNS2_10kernel_argIT3_EE
        .type           _ZN3cub18CUB_300001_SM_10006detail9transform16transform_kernelINS2_10policy_hubILb1EN4cuda3std3__45tupleIJN6thrust24THRUST_300001_SM_1000_NS7pointerIiNSA_8cuda_cub3tagENSA_11use_defaultESE_EEEEEE10policy1000ElNS7_10__identityENSA_10device_ptrItEEJPiEEEvT0_iT1_T2_DpNS2_10kernel_argIT3_EE,@function
        .size           _ZN3cub18CUB_300001_SM_10006detail9transform16transform_kernelINS2_10policy_hubILb1EN4cuda3std3__45tupleIJN6thrust24THRUST_300001_SM_1000_NS7pointerIiNSA_8cuda_cub3tagENSA_11use_defaultESE_EEEEEE10policy1000ElNS7_10__identityENSA_10device_ptrItEEJPiEEEvT0_iT1_T2_DpNS2_10kernel_argIT3_EE,(.L_x_164 - _ZN3cub18CUB_300001_SM_10006detail9transform16transform_kernelINS2_10policy_hubILb1EN4cuda3std3__45tupleIJN6thrust24THRUST_300001_SM_1000_NS7pointerIiNSA_8cuda_cub3tagENSA_11use_defaultESE_EEEEEE10policy1000ElNS7_10__identityENSA_10device_ptrItEEJPiEEEvT0_iT1_T2_DpNS2_10kernel_argIT3_EE)
        .other          _ZN3cub18CUB_300001_SM_10006detail9transform16transform_kernelINS2_10policy_hubILb1EN4cuda3std3__45tupleIJN6thrust24THRUST_300001_SM_1000_NS7pointerIiNSA_8cuda_cub3tagENSA_11use_defaultESE_EEEEEE10policy1000ElNS7_10__identityENSA_10device_ptrItEEJPiEEEvT0_iT1_T2_DpNS2_10kernel_argIT3_EE,@"STO_CUDA_ENTRY STV_DEFAULT"
_ZN3cub18CUB_300001_SM_10006detail9transform16transform_kernelINS2_10policy_hubILb1EN4cuda3std3__45tupleIJN6thrust24THRUST_300001_SM_1000_NS7pointerIiNSA_8cuda_cub3tagENSA_11use_defaultESE_EEEEEE10policy1000ElNS7_10__identityENSA_10device_ptrItEEJPiEEEvT0_iT1_T2_DpNS2_10kernel_argIT3_EE:
.text._ZN3cub18CUB_300001_SM_10006detail9transform16transform_kernelINS2_10policy_hubILb1EN4cuda3std3__45tupleIJN6thrust24THRUST_300001_SM_1000_NS7pointerIiNSA_8cuda_cub3tagENSA_11use_defaultESE_EEEEEE10policy1000ElNS7_10__identityENSA_10device_ptrItEEJPiEEEvT0_iT1_T2_DpNS2_10kernel_argIT3_EE:
        /* <DEDUP_REMOVED lines=26> */
.L_x_80:
[----:B------:R-:W-:Y:S01]  /*01a0*/  VIADD R0, R0, 0x4000 ;  /* 0x0000400000007836 */ /* 0x000fe20000000000 */
[----:B------:R0:W-:Y:S04]  /*01b0*/  CCTL.E.PF2 [R2] ;  /* 0x000000000200798f */ /* 0x0001e80000800100 */
[----:B------:R-:W-:Y:S02]  /*01c0*/  ISETP.GE.AND P0, PT, R0, UR6, PT ;  /* 0x0000000600007c0c */ /* 0x000fe4000bf06270 */
[----:B0-----:R-:W-:-:S04]  /*01d0*/  IADD3 R2, P1, PT, R2, 0x4000, RZ ;  /* 0x0000400002027810 */ /* 0x001fc80007f3e0ff */
[----:B------:R-:W-:-:S07]  /*01e0*/  IADD3.X R3, PT, PT, RZ, R3, RZ, P1, !PT ;  /* 0x00000003ff037210 */ /* 0x000fce0000ffe4ff */
[----:B------:R-:W-:Y:S05]  /*01f0*/  @!P0 BRA `(.L_x_80) ;  /* 0xfffffffc00e88947 */ /* 0x000fea000383ffff */
.L_x_79:
[----:B------:R-:W-:Y:S05]  /*0200*/  BSYNC.RECONVERGENT B0 ;  /* 0x0000000000007941 */ /* 0x000fea0003800200 */
.L_x_78:
        /* <DEDUP_REMOVED lines=99> */
.L_x_84:
[----:B------:R-:W-:Y:S05]  /*0840*/  BSYNC.RECONVERGENT B0 ;  /* 0x0000000000007941 */ /* 0x000fea0003800200 */
.L_x_83:
[----:B------:R-:W-:Y:S04]  /*0850*/  BSSY.RECONVERGENT B0, `(.L_x_85) ;  /* 0x0000004000007945 */ /* 0x000fe80003800200 */
[----:B------:R-:W-:Y:S05]  /*0860*/  @P5 BRA `(.L_x_86) ;  /* 0x0000000000085947 */ /* 0x000fea0003800000 */
[----:B-1----:R-:W2:Y:S04]  /*0870*/  LDG.E R13, desc[UR14][R8.64+0x400] ;  /* 0x0004000e080d7981 */ /* 0x002ea8000c1e1900 */
[----:B--2---:R2:W-:Y:S02]  /*0880*/  STG.E.U16 desc[UR14][R10.64+0x200], R13 ;  /* 0x0002000d0a007986 */ /* 0x0045e4000c10150e */
.L_x_86:
[----:B------:R-:W-:Y:S05]  /*0890*/  BSYNC.RECONVERGENT B0 ;  /* 0x0000000000007941 */ /* 0x000fea0003800200 */
.L_x_85:
[----:B------:R-:W-:Y:S04]  /*08a0*/  BSSY.RECONVERGENT B0, `(.L_x_87) ;  /* 0x0000004000007945 */ /* 0x000fe80003800200 */
[----:B------:R-:W-:Y:S05]  /*08b0*/  @P4 BRA `(.L_x_88) ;  /* 0x0000000000084947 */ /* 0x000fea0003800000 */
[----:B-12---:R-:W2:Y:S04]  /*08c0*/  LDG.E R13, desc[UR14][R8.64+0x600] ;  /* 0x0006000e080d7981 */ /* 0x006ea8000c1e1900 */
[----:B--2---:R3:W-:Y:S02]  /*08d0*/  STG.E.U16 desc[UR14][R10.64+0x300], R13 ;  /* 0x0003000d0a007986 */ /* 0x0047e4000c10150e */
.L_x_88:
[----:B------:R-:W-:Y:S05]  /*08e0*/  BSYNC.RECONVERGENT B0 ;  /* 0x0000000000007941 */ /* 0x000fea0003800200 */
.L_x_87:
[----:B------:R-:W-:Y:S04]  /*08f0*/  BSSY.RECONVERGENT B0, `(.L_x_89) ;  /* 0x0000004000007945 */ /* 0x000fe80003800200 */
[----:B------:R-:W-:Y:S05]  /*0900*/  @P3 BRA `(.L_x_90) ;  /* 0x0000000000083947 */ /* 0x000fea0003800000 */
[----:B-123--:R-:W2:Y:S04]  /*0910*/  LDG.E R13, desc[UR14][R8.64+0x800] ;  /* 0x0008000e080d7981 */ /* 0x00eea8000c1e1900 */
[----:B--2---:R4:W-:Y:S02]  /*0920*/  STG.E.U16 desc[UR14][R10.64+0x400], R13 ;  /* 0x0004000d0a007986 */ /* 0x0049e4000c10150e */
.L_x_90:
[----:B------:R-:W-:Y:S05]  /*0930*/  BSYNC.RECONVERGENT B0 ;  /* 0x0000000000007941 */ /* 0x000fea0003800200 */
.L_x_89:
[----:B------:R-:W-:Y:S04]  /*0940*/  BSSY.RECONVERGENT B0, `(.L_x_91) ;  /* 0x0000004000007945 */ /* 0x000fe80003800200 */
[----:B------:R-:W-:Y:S05]  /*0950*/  @P2 BRA `(.L_x_92) ;  /* 0x0000000000082947 */ /* 0x000fea0003800000 */
[----:B-1234-:R-:W2:Y:S04]  /*0960*/  LDG.E R13, desc[UR14][R8.64+0xa00] ;  /* 0x000a000e080d7981 */ /* 0x01eea8000c1e1900 */
[----:B--2---:R1:W-:Y:S02]  /*0970*/  STG.E.U16 desc[UR14][R10.64+0x500], R13 ;  /* 0x0005000d0a007986 */ /* 0x0043e4000c10150e */
.L_x_92:
[----:B------:R-:W-:Y:S05]  /*0980*/  BSYNC.RECONVERGENT B0 ;  /* 0x0000000000007941 */ /* 0x000fea0003800200 */
.L_x_91:
[----:B------:R-:W-:Y:S04]  /*0990*/  BSSY.RECONVERGENT B0, `(.L_x_93) ;  /* 0x0000004000007945 */ /* 0x000fe80003800200 */
[----:B------:R-:W-:Y:S05]  /*09a0*/  @P1 BRA `(.L_x_94) ;  /* 0x0000000000081947 */ /* 0x000fea0003800000 */
[----:B------:R-:W5:Y:S04]  /*09b0*/  LDG.E R9, desc[UR14][R8.64+0xc00] ;  /* 0x000c000e08097981 */ /* 0x000f68000c1e1900 */
[----:B-----5:R0:W-:Y:S02]  /*09c0*/  STG.E.U16 desc[UR14][R10.64+0x600], R9 ;  /* 0x000600090a007986 */ /* 0x0201e4000c10150e */
.L_x_94:
[----:B------:R-:W-:Y:S05]  /*09d0*/  BSYNC.RECONVERGENT B0 ;  /* 0x0000000000007941 */ /* 0x000fea0003800200 */
.L_x_93:
[----:B------:R-:W-:Y:S05]  /*09e0*/  @!P0 BRA `(.L_x_82) ;  /* 0x00000004006c8947 */ /* 0x000fea0003800000 */
[----:B------:R-:W-:-:S07]  /*09f0*/  HFMA2 R6, -RZ, RZ, 0, 9.5367431640625e-07 ;  /* 0x00000010ff067431 */ /* 0x000fce00000001ff */
.L_x_97:
        /* <DEDUP_REMOVED lines=88> */
.L_x_96:
[----:B------:R-:W-:Y:S05]  /*0f80*/  BSYNC.RECONVERGENT B0 ;  /* 0x0000000000007941 */ /* 0x000fea0003800200 */
.L_x_95:
[----:B------:R-:W-:Y:S05]  /*0f90*/  @P1 BRA `(.L_x_97) ;  /* 0xfffffff800981947 */ /* 0x000fea000383ffff */
.L_x_82:
        /* <DEDUP_REMOVED lines=29> */
.L_x_100:
[----:B------:R-:W-:Y:S05]  /*1170*/  BSYNC.RECONVERGENT B0 ;  /* 0x0000000000007941 */ /* 0x000fea0003800200 */
.L_x_99:
[----:B------:R-:W-:Y:S01]  /*1180*/  ISETP.NE.AND P6, PT, R6, RZ, PT ;  /* 0x000000ff0600720c */ /* 0x000fe20003fc5270 */
[----:B------:R-:W-:-:S12]  /*1190*/  BSSY.RECONVERGENT B0, `(.L_x_101) ;  /* 0x0000004000007945 */ /* 0x000fd80003800200 */
[----:B------:R-:W-:Y:S05]  /*11a0*/  @P6 BRA `(.L_x_102) ;  /* 0x0000000000086947 */ /* 0x000fea0003800000 */
[----:B0-----:R-:W2:Y:S04]  /*11b0*/  LDG.E R13, desc[UR14][R10.64+0x200] ;  /* 0x0002000e0a0d7981 */ /* 0x001ea8000c1e1900 */
[----:B--2---:R1:W-:Y:S02]  /*11c0*/  STG.E.U16 desc[UR14][R8.64+0x100], R13 ;  /* 0x0001000d08007986 */ /* 0x0043e4000c10150e */
.L_x_102:
[----:B------:R-:W-:Y:S05]  /*11d0*/  BSYNC.RECONVERGENT B0 ;  /* 0x0000000000007941 */ /* 0x000fea0003800200 */
.L_x_101:
[----:B------:R-:W-:Y:S04]  /*11e0*/  BSSY.RECONVERGENT B0, `(.L_x_103) ;  /* 0x0000004000007945 */ /* 0x000fe80003800200 */
[----:B------:R-:W-:Y:S05]  /*11f0*/  @P0 BRA `(.L_x_104) ;  /* 0x0000000000080947 */ /* 0x000fea0003800000 */
[----:B01----:R-:W2:Y:S04]  /*1200*/  LDG.E R13, desc[UR14][R10.64+0x400] ;  /* 0x0004000e0a0d7981 */ /* 0x003ea8000c1e1900 */
[----:B--2---:R2:W-:Y:S02]  /*1210*/  STG.E.U16 desc[UR14][R8.64+0x200], R13 ;  /* 0x0002000d08007986 */ /* 0x0045e4000c10150e */
.L_x_104:
[----:B------:R-:W-:Y:S05]  /*1220*/  BSYNC.RECONVERGENT B0 ;  /* 0x0000000000007941 */ /* 0x000fea0003800200 */
.L_x_103:
[----:B------:R-:W-:Y:S04]  /*1230*/  BSSY.RECONVERGENT B0, `(.L_x_105) ;  /* 0x0000004000007945 */ /* 0x000fe80003800200 */
[----:B------:R-:W-:Y:S05]  /*1240*/  @P1 BRA `(.L_x_106) ;  /* 0x0000000000081947 */ /* 0x000fea0003800000 */
[----:B012---:R-:W2:Y:S04]  /*1250*/  LDG.E R13, desc[UR14][R10.64+0x600] ;  /* 0x0006000e0a0d7981 */ /* 0x007ea8000c1e1900 */
[----:B--2---:R3:W-:Y:S02]  /*1260*/  STG.E.U16 desc[UR14][R8.64+0x300], R13 ;  /* 0x0003000d08007986 */ /* 0x0047e4000c10150e */
.L_x_106:
[----:B------:R-:W-:Y:S05]  /*1270*/  BSYNC.RECONVERGENT B0 ;  /* 0x0000000000007941 */ /* 0x000fea0003800200 */
.L_x_105:
[----:B------:R-:W-:Y:S04]  /*1280*/  BSSY.RECONVERGENT B0, `(.L_x_107) ;  /* 0x0000004000007945 */ /* 0x000fe80003800200 */
[----:B------:R-:W-:Y:S05]  /*1290*/  @P2 BRA `(.L_x_108) ;  /* 0x0000000000082947 */ /* 0x000fea0003800000 */
[----:B0123--:R-:W2:Y:S04]  /*12a0*/  LDG.E R13, desc[UR14][R10.64+0x800] ;  /* 0x0008000e0a0d7981 */ /* 0x00fea8000c1e1900 */
[----:B--2---:R4:W-:Y:S02]  /*12b0*/  STG.E.U16 desc[UR14][R8.64+0x400], R13 ;  /* 0x0004000d08007986 */ /* 0x0049e4000c10150e */
.L_x_108:
[----:B------:R-:W-:Y:S05]  /*12c0*/  BSYNC.RECONVERGENT B0 ;  /* 0x0000000000007941 */ /* 0x000fea0003800200 */
.L_x_107:
[----:B------:R-:W-:Y:S04]  /*12d0*/  BSSY.RECONVERGENT B0, `(.L_x_109) ;  /* 0x0000004000007945 */ /* 0x000fe80003800200 */
[----:B------:R-:W-:Y:S05]  /*12e0*/  @P3 BRA `(.L_x_110) ;  /* 0x0000000000083947 */ /* 0x000fea0003800000 */
[----:B01234-:R-:W2:Y:S04]  /*12f0*/  LDG.E R13, desc[UR14][R10.64+0xa00] ;  /* 0x000a000e0a0d7981 */ /* 0x01fea8000c1e1900 */
[----:B--2---:R0:W-:Y:S02]  /*1300*/  STG.E.U16 desc[UR14][R8.64+0x500], R13 ;  /* 0x0005000d08007986 */ /* 0x0041e4000c10150e */
.L_x_110:
[----:B------:R-:W-:Y:S05]  /*1310*/  BSYNC.RECONVERGENT B0 ;  /* 0x0000000000007941 */ /* 0x000fea0003800200 */
.L_x_109:
[----:B------:R-:W-:Y:S04]  /*1320*/  BSSY.RECONVERGENT B0, `(.L_x_111) ;  /* 0x0000004000007945 */ /* 0x000fe80003800200 */
[----:B------:R-:W-:Y:S05]  /*1330*/  @P4 BRA `(.L_x_112) ;  /* 0x0000000000084947 */ /* 0x000fea0003800000 */
[----:B01234-:R-:W2:Y:S04]  /*1340*/  LDG.E R13, desc[UR14][R10.64+0xc00] ;  /* 0x000c000e0a0d7981 */ /* 0x01fea8000c1e1900 */
[----:B--2---:R0:W-:Y:S02]  /*1350*/  STG.E.U16 desc[UR14][R8.64+0x600], R13 ;  /* 0x0006000d08007986 */ /* 0x0041e4000c10150e */
.L_x_112:
[----:B------:R-:W-:Y:S05]  /*1360*/  BSYNC.RECONVERGENT B0 ;  /* 0x0000000000007941 */ /* 0x000fea0003800200 */
.L_x_111:
[----:B------:R-:W-:Y:S04]  /*1370*/  BSSY.RECONVERGENT B0, `(.L_x_113) ;  /* 0x0000004000007945 */ /* 0x000fe80003800200 */
[----:B------:R-:W-:Y:S05]  /*1380*/  @P5 BRA `(.L_x_114) ;  /* 0x0000000000085947 */ /* 0x000fea0003800000 */
[----:B------:R-:W5:Y:S04]  /*1390*/  LDG.E R11, desc[UR14][R10.64+0xe00] ;  /* 0x000e000e0a0b7981 */ /* 0x000f68000c1e1900 */
[----:B-----5:R0:W-:Y:S02]  /*13a0*/  STG.E.U16 desc[UR14][R8.64+0x700], R11 ;  /* 0x0007000b08007986 */ /* 0x0201e4000c10150e */
.L_x_114:
[----:B------:R-:W-:Y:S05]  /*13b0*/  BSYNC.RECONVERGENT B0 ;  /* 0x0000000000007941 */ /* 0x000fea0003800200 */
.L_x_113:
[----:B------:R-:W-:-:S07]  /*13c0*/  IADD3 R0, PT, PT, R0, 0x8, RZ ;  /* 0x0000000800007810 */ /* 0x000fce0007ffe0ff */
.L_x_98:
        /* <DEDUP_REMOVED lines=31> */
.L_x_115:
[----:B------:R-:W-:Y:S05]  /*15c0*/  @!P2 EXIT ;  /* 0x000000000000a94d */ /* 0x000fea0003800000 */
[----:B01234-:R-:W-:Y:S01]  /*15d0*/  LEA R11, R0, R7, 0x7 ;  /* 0x00000007000b7211 */ /* 0x01ffe200078e38ff */
[----:B------:R-:W-:-:S12]  /*15e0*/  UIADD3 UR4, UPT, UPT, -UR4, URZ, URZ ;  /* 0x000000ff04047290 */ /* 0x000fd8000fffe1ff */
.L_x_116:
        /* <DEDUP_REMOVED lines=10> */
.L_x_81:
        /* <DEDUP_REMOVED lines=22> */
.L_x_118:
        /* <DEDUP_REMOVED lines=46> */
.L_x_117:
        /* <DEDUP_REMOVED lines=25> */
.L_x_119:
        /* <DEDUP_REMOVED lines=17> */
.L_x_120:
[----:B------:R-:W-:Y:S05]  /*1d70*/  @!P0 EXIT ;  /* 0x000000000000894d */ /* 0x000fea0003800000 */
[----:B------:R-:W-:Y:S01]  /*1d80*/  ULEA UR6, UP0, UR16, UR6, 0x2 ;  /* 0x0000000610067291 */ /* 0x000fe2000f8010ff */
[----:B------:R-:W-:Y:S01]  /*1d90*/  LEA R7, R0, R7, 0x7 ;  /* 0x0000000700077211 */ /* 0x000fe200078e38ff */
[----:B------:R-:W-:Y:S02]  /*1da0*/  UIADD3 UR4, UPT, UPT, -UR4, URZ, URZ ;  /* 0x000000ff04047290 */ /* 0x000fe4000fffe1ff */
[----:B------:R-:W-:-:S12]  /*1db0*/  ULEA.HI.X UR7, UR16, UR7, UR11, 0x2, UP0 ;  /* 0x0000000710077291 */ /* 0x000fd800080f140b */
.L_x_121:
        /* <DEDUP_REMOVED lines=13> */
.L_x_122:
        /* <DEDUP_REMOVED lines=15> */
.L_x_164:


//--------------------- .text._ZN3cub18CUB_300001_SM_10006detail9transform16transform_kernelINS2_10policy_hubILb1EN4cuda3std3__45tupleIJN6thrust24THRUST_300001_SM_1000_NS7pointerIiNSA_8cuda_cub3tagENSA_11use_defaultESE_EEEEEE10policy1000EiNS7_10__identityENSA_10device_ptrItEEJPiEEEvT0_iT1_T2_DpNS2_10kernel_argIT3_EE --------------------------
	.section	.text._ZN3cub18CUB_300001_SM_10006detail9transform16transform_kernelINS2_10policy_hubILb1EN4cuda3std3__45tupleIJN6thrust24THRUST_300001_SM_1000_NS7pointerIiNSA_8cuda_cub3tagENSA_11use_defaultESE_EEEEEE10policy1000EiNS7_10__identityENSA_10device_ptrItEEJPiEEEvT0_iT1_T2_DpNS2_10kernel_argIT3_EE,"ax",@progbits
	.align	128
        .global         _ZN3cub18CUB_300001_SM_10006detail9transform16transform_kernelINS2_10policy_hubILb1EN4cuda3std3__45tupleIJN6thrust24THRUST_300001_SM_1000_NS7pointerIiNSA_8cuda_cub3tagENSA_11use_defaultESE_EEEEEE10policy1000EiNS7_10__identityENSA_10device_ptrItEEJPiEEEvT0_iT1_T2_DpNS2_10kernel_argIT3_EE
        .type           _ZN3cub18CUB_300001_SM_10006detail9transform16transform_kernelINS2_10policy_hubILb1EN4cuda3std3__45tupleIJN6thrust24THRUST_300001_SM_1000_NS7pointerIiNSA_8cuda_cub3tagENSA_11use_defaultESE_EEEEEE10policy1000EiNS7_10__identityENSA_10device_ptrItEEJPiEEEvT0_iT1_T2_DpNS2_10kernel_argIT3_EE,@function
        .size           _ZN3cub18CUB_300001_SM_10006detail9transform16transform_kernelINS2_10policy_hubILb1EN4cuda3std3__45tupleIJN6thrust24THRUST_300001_SM_1000_NS7pointerIiNSA_8cuda_cub3tagENSA_11use_defaultESE_EEEEEE10policy1000EiNS7_10__identityENSA_10device_ptrItEEJPiEEEvT0_iT1_T2_DpNS2_10kernel_argIT3_EE,(.L_x_165 - _ZN3cub18CUB_300001_SM_10006detail9transform16transform_kernelINS2_10policy_hubILb1EN4cuda3std3__45tupleIJN6thrust24THRUST_300001_SM_1000_NS7pointerIiNSA_8cuda_cub3tagENSA_11use_defaultESE_EEEEEE10policy1000EiNS7_10__identityENSA_10device_ptrItEEJPiEEEvT0_iT1_T2_DpNS2_10kernel_argIT3_EE)
        .other          _ZN3cub18CUB_300001_SM_10006detail9transform16transform_kernelINS2_10policy_hubILb1EN4cuda3std3__45tupleIJN6thrust24THRUST_300001_SM_1000_NS7pointerIiNSA_8cuda_cub3tagENSA_11use_defaultESE_EEEEEE10policy1000EiNS7_10__identityENSA_10device_ptrItEEJPiEEEvT0_iT1_T2_DpNS2_10kernel_argIT3_EE,@"STO_CUDA_ENTRY STV_DEFAULT"
_ZN3cub18CUB_300001_SM_10006detail9transform16transform_kernelINS2_10policy_hubILb1EN4cuda3std3__45tupleIJN6thrust24THRUST_300001_SM_1000_NS7pointerIiNSA_8cuda_cub3tagENSA_11use_defaultESE_EEEEEE10policy1000EiNS7_10__identityENSA_10device_ptrItEEJPiEEEvT0_iT1_T2_DpNS2_10kernel_argIT3_EE:
.text._ZN3cub18CUB_300001_SM_10006detail9transform16transform_kernelINS2_10policy_hubILb1EN4cuda3std3__45tupleIJN6thrust24THRUST_300001_SM_1000_NS7pointerIiNSA_8cuda_cub3tagENSA_11use_defaultESE_EEEEEE10policy1000EiNS7_10__identityENSA_10device_ptrItEEJPiEEEvT0_iT1_T2_DpNS2_10kernel_argIT3_EE:
        /* <DEDUP_REMOVED lines=20> */
.L_x_125:
[----:B------:R-:W-:Y:S01]  /*0140*/  VIADD R15, R15, 0x4000 ;  /* 0x000040000f0f7836 */ /* 0x000fe20000000000 */
[----:B------:R1:W-:Y:S04]  /*0150*/  CCTL.E.PF2 [R12] ;  /* 0x000000000c00798f */ /* 0x0003e80000800100 */
[----:B------:R-:W-:Y:S02]  /*0160*/  ISETP.GE.AND P0, PT, R15, R8, PT ;  /* 0x000000080f00720c */ /* 0x000fe40003f06270 */
[----:B-1----:R-:W-:-:S04]  /*0170*/  IADD3 R12, P2, PT, R12, 0x4000, RZ ;  /* 0x000040000c0c7810 */ /* 0x002fc80007f5e0ff */
[----:B------:R-:W-:-:S07]  /*0180*/  IADD3.X R13, PT, PT, RZ, R13, RZ, P2, !PT ;  /* 0x0000000dff0d7210 */ /* 0x000fce00017fe4ff */
[----:B------:R-:W-:Y:S05]  /*0190*/  @!P0 BRA `(.L_x_125) ;  /* 0xfffffffc00e88947 */ /* 0x000fea000383ffff */
.L_x_124:
[----:B------:R-:W-:Y:S05]  /*01a0*/  BSYNC.RECONVERGENT B0 ;  /* 0x0000000000007941 */ /* 0x000fea0003800200 */
.L_x_123:
        /* <DEDUP_REMOVED lines=23> */
.L_x_128:
        /* <DEDUP_REMOVED lines=44> */
.L_x_127:
        /* <DEDUP_REMOVED lines=26> */
.L_x_129:
        /* <DEDUP_REMOVED lines=17> */
.L_x_130:
[----:B------:R-:W-:Y:S05]  /*0890*/  @!P0 EXIT ;  /* 0x000000000000894d */ /* 0x000fea0003800000 */
[----:B------:R-:W1:Y:S01]  /*08a0*/  LDC.64 R2, c[0x0][0x390] ;  /* 0x0000e400ff027b82 */ /* 0x000e620000000a00 */
[----:B0-----:R-:W-:Y:S01]  /*08b0*/  LEA R11, R0, R7, 0x7 ;  /* 0x00000007000b7211 */ /* 0x001fe200078e38ff */
[----:B------:R-:W-:-:S06]  /*08c0*/  UIADD3 UR4, UPT, UPT, -UR4, URZ, URZ ;  /* 0x000000ff04047290 */ /* 0x000fcc000fffe1ff */
[----:B------:R-:W0:Y:S01]  /*08d0*/  LDC.64 R4, c[0x0][0x398] ;  /* 0x0000e600ff047b82 */ /* 0x000e220000000a00 */
[----:B-1----:R-:W-:-:S04]  /*08e0*/  IMAD.WIDE R6, R9, 0x2, R2 ;  /* 0x0000000209067825 */ /* 0x002fc800078e0202 */
[----:B0-----:R-:W-:-:S07]  /*08f0*/  IMAD.WIDE R8, R9, 0x4, R4 ;  /* 0x0000000409087825 */ /* 0x001fce00078e0204 */
.L_x_131:
        /* <DEDUP_REMOVED lines=9> */
.L_x_126:
        /* <DEDUP_REMOVED lines=8> */
.L_x_135:
        /* <DEDUP_REMOVED lines=88> */
.L_x_134:
[----:B------:R-:W-:Y:S05]  /*0f90*/  BSYNC.RECONVERGENT B0 ;  /* 0x0000000000007941 */ /* 0x000fea0003800200 */
.L_x_133:
[----:B------:R-:W-:Y:S05]  /*0fa0*/  @P1 BRA `(.L_x_135) ;  /* 0xfffffff800981947 */ /* 0x000fea000383ffff */
.L_x_132:
        /* <DEDUP_REMOVED lines=29> */
.L_x_138:
[----:B------:R-:W-:Y:S05]  /*1180*/  BSYNC.RECONVERGENT B0 ;  /* 0x0000000000007941 */ /* 0x000fea0003800200 */
.L_x_137:
[----:B------:R-:W-:Y:S01]  /*1190*/  ISETP.NE.AND P6, PT, R12, RZ, PT ;  /* 0x000000ff0c00720c */ /* 0x000fe20003fc5270 */
[----:B------:R-:W-:-:S12]  /*11a0*/  BSSY.RECONVERGENT B0, `(.L_x_139) ;  /* 0x0000004000007945 */ /* 0x000fd80003800200 */
[----:B------:R-:W-:Y:S05]  /*11b0*/  @P6 BRA `(.L_x_140) ;  /* 0x0000000000086947 */ /* 0x000fea0003800000 */
[----:B0-----:R-:W2:Y:S04]  /*11c0*/  LDG.E R13, desc[UR6][R10.64+0x200] ;  /* 0x000200060a0d7981 */ /* 0x001ea8000c1e1900 */
[----:B--2---:R1:W-:Y:S02]  /*11d0*/  STG.E.U16 desc[UR6][R8.64+0x100], R13 ;  /* 0x0001000d08007986 */ /* 0x0043e4000c101506 */
.L_x_140:
[----:B------:R-:W-:Y:S05]  /*11e0*/  BSYNC.RECONVERGENT B0 ;  /* 0x0000000000007941 */ /* 0x000fea0003800200 */
.L_x_139:
[----:B------:R-:W-:Y:S04]  /*11f0*/  BSSY.RECONVERGENT B0, `(.L_x_141) ;  /* 0x0000004000007945 */ /* 0x000fe80003800200 */
[----:B------:R-:W-:Y:S05]  /*1200*/  @P0 BRA `(.L_x_142) ;  /* 0x0000000000080947 */ /* 0x000fea0003800000 */
[----:B01----:R-:W2:Y:S04]  /*1210*/  LDG.E R13, desc[UR6][R10.64+0x400] ;  /* 0x000400060a0d7981 */ /* 0x003ea8000c1e1900 */
[----:B--2---:R2:W-:Y:S02]  /*1220*/  STG.E.U16 desc[UR6][R8.64+0x200], R13 ;  /* 0x0002000d08007986 */ /* 0x0045e4000c101506 */
.L_x_142:
[----:B------:R-:W-:Y:S05]  /*1230*/  BSYNC.RECONVERGENT B0 ;  /* 0x0000000000007941 */ /* 0x000fea0003800200 */
.L_x_141:
[----:B------:R-:W-:Y:S04]  /*1240*/  BSSY.RECONVERGENT B0, `(.L_x_143) ;  /* 0x0000004000007945 */ /* 0x000fe80003800200 */
[----:B------:R-:W-:Y:S05]  /*1250*/  @P1 BRA `(.L_x_144) ;  /* 0x0000000000081947 */ /* 0x000fea0003800000 */
[----:B012---:R-:W2:Y:S04]  /*1260*/  LDG.E R13, desc[UR6][R10.64+0x600] ;  /* 0x000600060a0d7981 */ /* 0x007ea8000c1e1900 */
[----:B--2---:R3:W-:Y:S02]  /*1270*/  STG.E.U16 desc[UR6][R8.64+0x300], R13 ;  /* 0x0003000d08007986 */ /* 0x0047e4000c101506 */
.L_x_144:
[----:B------:R-:W-:Y:S05]  /*1280*/  BSYNC.RECONVERGENT B0 ;  /* 0x0000000000007941 */ /* 0x000fea0003800200 */
.L_x_143:
[----:B------:R-:W-:Y:S04]  /*1290*/  BSSY.RECONVERGENT B0, `(.L_x_145) ;  /* 0x0000004000007945 */ /* 0x000fe80003800200 */
[----:B------:R-:W-:Y:S05]  /*12a0*/  @P2 BRA `(.L_x_146) ;  /* 0x0000000000082947 */ /* 0x000fea0003800000 */
[----:B0123--:R-:W2:Y:S04]  /*12b0*/  LDG.E R13, desc[UR6][R10.64+0x800] ;  /* 0x000800060a0d7981 */ /* 0x00fea8000c1e1900 */
[----:B--2---:R4:W-:Y:S02]  /*12c0*/  STG.E.U16 desc[UR6][R8.64+0x400], R13 ;  /* 0x0004000d08007986 */ /* 0x0049e4000c101506 */
.L_x_146:
[----:B------:R-:W-:Y:S05]  /*12d0*/  BSYNC.RECONVERGENT B0 ;  /* 0x0000000000007941 */ /* 0x000fea0003800200 */
.L_x_145:
[----:B------:R-:W-:Y:S04]  /*12e0*/  BSSY.RECONVERGENT B0, `(.L_x_147) ;  /* 0x0000004000007945 */ /* 0x000fe80003800200 */
[----:B------:R-:W-:Y:S05]  /*12f0*/  @P3 BRA `(.L_x_148) ;  /* 0x0000000000083947 */ /* 0x000fea0003800000 */
[----:B01234-:R-:W2:Y:S04]  /*1300*/  LDG.E R13, desc[UR6][R10.64+0xa00] ;  /* 0x000a00060a0d7981 */ /* 0x01fea8000c1e1900 */
[----:B--2---:R0:W-:Y:S02]  /*1310*/  STG.E.U16 desc[UR6][R8.64+0x500], R13 ;  /* 0x0005000d08007986 */ /* 0x0041e4000c101506 */
.L_x_148:
[----:B------:R-:W-:Y:S05]  /*1320*/  BSYNC.RECONVERGENT B0 ;  /* 0x0000000000007941 */ /* 0x000fea0003800200 */
.L_x_147:
[----:B------:R-:W-:Y:S04]  /*1330*/  BSSY.RECONVERGENT B0, `(.L_x_149) ;  /* 0x0000004000007945 */ /* 0x000fe80003800200 */
[----:B------:R-:W-:Y:S05]  /*1340*/  @P4 BRA `(.L_x_150) ;  /* 0x0000000000084947 */ /* 0x000fea0003800000 */
[----:B01234-:R-:W2:Y:S04]  /*1350*/  LDG.E R13, desc[UR6][R10.64+0xc00] ;  /* 0x000c00060a0d7981 */ /* 0x01fea8000c1e1900 */
[----:B--2---:R0:W-:Y:S02]  /*1360*/  STG.E.U16 desc[UR6][R8.64+0x600], R13 ;  /* 0x0006000d08007986 */ /* 0x0041e4000c101506 */
.L_x_150:
[----:B------:R-:W-:Y:S05]  /*1370*/  BSYNC.RECONVERGENT B0 ;  /* 0x0000000000007941 */ /* 0x000fea0003800200 */
.L_x_149:
[----:B------:R-:W-:Y:S04]  /*1380*/  BSSY.RECONVERGENT B0, `(.L_x_151) ;  /* 0x0000004000007945 */ /* 0x000fe80003800200 */
[----:B------:R-:W-:Y:S05]  /*1390*/  @P5 BRA `(.L_x_152) ;  /* 0x0000000000085947 */ /* 0x000fea0003800000 */
[----:B------:R-:W5:Y:S04]  /*13a0*/  LDG.E R11, desc[UR6][R10.64+0xe00] ;  /* 0x000e00060a0b7981 */ /* 0x000f68000c1e1900 */
[----:B-----5:R0:W-:Y:S02]  /*13b0*/  STG.E.U16 desc[UR6][R8.64+0x700], R11 ;  /* 0x0007000b08007986 */ /* 0x0201e4000c101506 */
.L_x_152:
[----:B------:R-:W-:Y:S05]  /*13c0*/  BSYNC.RECONVERGENT B0 ;  /* 0x0000000000007941 */ /* 0x000fea0003800200 */
.L_x_151:
[----:B------:R-:W-:-:S07]  /*13d0*/  VIADD R6, R6, 0x8 ;  /* 0x0000000806067836 */ /* 0x000fce0000000000 */
.L_x_136:
        /* <DEDUP_REMOVED lines=31> */
.L_x_153:
[----:B------:R-:W-:Y:S05]  /*15d0*/  @!P2 EXIT ;  /* 0x000000000000a94d */ /* 0x000fea0003800000 */
[----:B01----:R-:W-:Y:S01]  /*15e0*/  IMAD R11, R6, 0x80, R7 ;  /* 0x00000080060b7824 */ /* 0x003fe200078e0207 */
[----:B------:R-:W-:-:S12]  /*15f0*/  UIADD3 UR4, UPT, UPT, -UR4, URZ, URZ ;  /* 0x000000ff04047290 */ /* 0x000fd8000fffe1ff */
.L_x_154:
        /* <DEDUP_REMOVED lines=10> */
.L_x_155:
        /* <DEDUP_REMOVED lines=14> */
.L_x_165:


//--------------------- .text._ZN3cub18CUB_300001_SM_10006detail11EmptyKernelIvEEvv --------------------------
	.section	.text._ZN3cub18CUB_300001_SM_10006detail11EmptyKernelIvEEvv,"ax",@progbits
	.align	128
        .global         _ZN3cub18CUB_300001_SM_10006detail11EmptyKernelIvEEvv
        .type           _ZN3cub18CUB_300001_SM_10006detail11EmptyKernelIvEEvv,@function
        .size           _ZN3cub18CUB_300001_SM_10006detail11EmptyKernelIvEEvv,(.L_x_166 - _ZN3cub18CUB_300001_SM_10006detail11EmptyKernelIvEEvv)
        .other          _ZN3cub18CUB_300001_SM_10006detail11EmptyKernelIvEEvv,@"STO_CUDA_ENTRY STV_DEFAULT"
_ZN3cub18CUB_300001_SM_10006detail11EmptyKernelIvEEvv:
.text._ZN3cub18CUB_300001_SM_10006detail11EmptyKernelIvEEvv:
[----:B------:R-:W-:Y:S01]  /*0000*/  LDC R1, c[0x0][0x37c] ;  /* 0x0000df00ff017b82 */ /* 0x000fe20000000800 */
[----:B------:R-:W-:Y:S05]  /*0010*/  EXIT ;  /* 0x000000000000794d */ /* 0x000fea0003800000 */
.L_x_156:
        /* <DEDUP_REMOVED lines=14> */
.L_x_166:


//--------------------- .text._Z10pfacSearchPiPbPcitN6thrust24THRUST_300001_SM_1000_NS10device_ptrItEE --------------------------
	.section	.text._Z10pfacSearchPiPbPcitN6thrust24THRUST_300001_SM_1000_NS10device_ptrItEE,"ax",@progbits
	.align	128
        .global         _Z10pfacSearchPiPbPcitN6thrust24THRUST_300001_SM_1000_NS10device_ptrItEE
        .type           _Z10pfacSearchPiPbPcitN6thrust24THRUST_300001_SM_1000_NS10device_ptrItEE,@function
        .size           _Z10pfacSearchPiPbPcitN6thrust24THRUST_300001_SM_1000_NS10device_ptrItEE,(.L_x_167 - _Z10pfacSearchPiPbPcitN6thrust24THRUST_300001_SM_1000_NS10device_ptrItEE)
        .other          _Z10pfacSearchPiPbPcitN6thrust24THRUST_300001_SM_1000_NS10device_ptrItEE,@"STO_CUDA_ENTRY STV_DEFAULT"
_Z10pfacSearchPiPbPcitN6thrust24THRUST_300001_SM_1000_NS10device_ptrItEE:
.text._Z10pfacSearchPiPbPcitN6thrust24THRUST_300001_SM_1000_NS10device_ptrItEE:
[----:B------:R-:W-:Y:S01]  /*0000*/  LDC R1, c[0x0][0x37c] ;  /* 0x0000df00ff017b82 */ /* 0x000fe20000000800 */
[----:B------:R-:W0:Y:S02]  /*0010*/  LDCU UR7, c[0x0][0x398] ;  /* 0x00007300ff0777ac */ /* 0x000e240008000800 */
[----:B0-----:R-:W-:-:S13]  /*0020*/  ISETP.NE.AND P0, PT, RZ, UR7, PT ;  /* 0x00000007ff007c0c */ /* 0x001fda000bf05270 */
[----:B------:R-:W-:Y:S05]  /*0030*/  @!P0 EXIT ;  /* 0x000000000000894d */ /* 0x000fea0003800000 */
[----:B------:R-:W0:Y:S01]  /*0040*/  LDCU UR4, c[0x0][0x39c] ;  /* 0x00007380ff0477ac */ /* 0x000e220008000800 */
[----:B------:R-:W1:Y:S01]  /*0050*/  LDCU.64 UR12, c[0x0][0x358] ;  /* 0x00006b00ff0c77ac */ /* 0x000e620008000a00 */
[----:B------:R-:W-:Y:S01]  /*0060*/  USHF.R.S32.HI UR7, URZ, 0x1f, UR7 ;  /* 0x0000001fff077899 */ /* 0x000fe20008011407 */
[----:B------:R-:W-:Y:S01]  /*0070*/  UMOV UR5, URZ ;  /* 0x000000ff00057c82 */ /* 0x000fe20008000000 */
[----:B0-----:R-:W-:-:S06]  /*0080*/  ULOP3.LUT UR4, UR4, 0xffff, URZ, 0xc0, !UPT ;  /* 0x0000ffff04047892 */ /* 0x001fcc000f8ec0ff */
[----:B------:R-:W-:Y:S01]  /*0090*/  IMAD.U32 R0, RZ, RZ, UR4 ;  /* 0x00000004ff007e24 */ /* 0x000fe2000f8e00ff */
[----:B-1----:R-:W-:-:S06]  /*00a0*/  UMOV UR4, URZ ;  /* 0x000000ff00047c82 */ /* 0x002fcc0008000000 */
.L_x_160:
[----:B------:R-:W0:Y:S01]  /*00b0*/  LDCU.64 UR8, c[0x0][0x390] ;  /* 0x00007200ff0877ac */ /* 0x000e220008000a00 */
[----:B------:R-:W1:Y:S01]  /*00c0*/  LDC.64 R6, c[0x0][0x3a0] ;  /* 0x0000e800ff067b82 */ /* 0x000e620000000a00 */
[----:B0-----:R-:W-:-:S04]  /*00d0*/  UIADD3 UR10, UP0, UPT, UR4, UR8, URZ ;  /* 0x00000008040a7290 */ /* 0x001fc8000ff1e0ff */
[----:B------:R-:W-:Y:S02]  /*00e0*/  UIADD3.X UR11, UPT, UPT, UR5, UR9, URZ, UP0, !UPT ;  /* 0x00000009050b7290 */ /* 0x000fe400087fe4ff */
[----:B------:R-:W-:-:S04]  /*00f0*/  IMAD.U32 R4, RZ, RZ, UR10 ;  /* 0x0000000aff047e24 */ /* 0x000fc8000f8e00ff */
[----:B------:R-:W-:-:S05]  /*0100*/  IMAD.U32 R5, RZ, RZ, UR11 ;  /* 0x0000000bff057e24 */ /* 0x000fca000f8e00ff */
[----:B------:R-:W2:Y:S02]  /*0110*/  LDG.E.S8 R3, desc[UR12][R4.64] ;  /* 0x0000000c04037981 */ /* 0x000ea4000c1e1300 */
[----:B--2---:R-:W-:-:S05]  /*0120*/  LEA R3, R0, R3, 0x8 ;  /* 0x0000000300037211 */ /* 0x004fca00078e40ff */
[----:B-1----:R-:W-:-:S06]  /*0130*/  IMAD.WIDE R2, R3, 0x2, R6 ;  /* 0x0000000203027825 */ /* 0x002fcc00078e0206 */
[----:B------:R-:W2:Y:S02]  /*0140*/  LDG.E.U16 R2, desc[UR12][R2.64] ;  /* 0x0000000c02027981 */ /* 0x000ea4000c1e1500 */
[----:B--2---:R-:W-:-:S13]  /*0150*/  ISETP.NE.AND P0, PT, R2, RZ, PT ;  /* 0x000000ff0200720c */ /* 0x004fda0003f05270 */
[----:B------:R-:W-:Y:S05]  /*0160*/  @!P0 BRA `(.L_x_157) ;  /* 0x0000000000bc8947 */ /* 0x000fea0003800000 */
[----:B------:R-:W2:Y:S01]  /*0170*/  LDG.E.U8 R4, desc[UR12][R4.64+0x1] ;  /* 0x0000010c04047981 */ /* 0x000ea2000c1e1100 */
[----:B------:R-:W-:Y:S01]  /*0180*/  IMAD.SHL.U32 R8, R2, 0x100, RZ ;  /* 0x0000010002087824 */ /* 0x000fe200078e00ff */
[----:B--2---:R-:W-:-:S05]  /*0190*/  PRMT R3, R4, 0x8880, RZ ;  /* 0x0000888004037816 */ /* 0x004fca00000000ff */
[----:B------:R-:W-:-:S04]  /*01a0*/  IMAD.IADD R3, R8, 0x1, R3 ;  /* 0x0000000108037824 */ /* 0x000fc800078e0203 */
[----:B------:R-:W-:-:S06]  /*01b0*/  IMAD.WIDE.U32 R2, R3, 0x2, R6 ;  /* 0x0000000203027825 */ /* 0x000fcc00078e0006 */
[----:B------:R-:W2:Y:S02]  /*01c0*/  LDG.E.U16 R2, desc[UR12][R2.64] ;  /* 0x0000000c02027981 */ /* 0x000ea4000c1e1500 */
[----:B--2---:R-:W-:-:S13]  /*01d0*/  ISETP.NE.AND P0, PT, R2, RZ, PT ;  /* 0x000000ff0200720c */ /* 0x004fda0003f05270 */
[----:B------:R-:W-:Y:S05]  /*01e0*/  @!P0 BRA `(.L_x_157) ;  /* 0x00000000009c8947 */ /* 0x000fea0003800000 */
[----:B------:R-:W0:Y:S01]  /*01f0*/  LDC R0, c[0x0][0x39c] ;  /* 0x0000e700ff007b82 */ /* 0x000e220000000800 */
[----:B------:R-:W1:Y:S01]  /*0200*/  LDCU.64 UR8, c[0x0][0x388] ;  /* 0x00007100ff0877ac */ /* 0x000e620008000a00 */
[----:B------:R-:W-:Y:S01]  /*0210*/  PRMT R9, R4, 0x7610, R9 ;  /* 0x0000761004097816 */ /* 0x000fe20000000009 */
[----:B------:R-:W-:-:S05]  /*0220*/  UMOV UR6, 0x1 ;  /* 0x0000000100067882 */ /* 0x000fca0000000000 */
[----:B------:R-:W2:Y:S01]  /*0230*/  LDC.64 R2, c[0x0][0x3a0] ;  /* 0x0000e800ff027b82 */ /* 0x000ea20000000a00 */
[----:B-1----:R-:W-:-:S04]  /*0240*/  UIADD3 UR8, UP0, UPT, UR4, UR8, URZ ;  /* 0x0000000804087290 */ /* 0x002fc8000ff1e0ff */
[----:B------:R-:W-:Y:S01]  /*0250*/  UIADD3.X UR9, UPT, UPT, UR5, UR9, URZ, UP0, !UPT ;  /* 0x0000000905097290 */ /* 0x000fe200087fe4ff */
[----:B0-----:R-:W-:-:S11]  /*0260*/  LOP3.LUT R0, R0, 0xffff, RZ, 0xc0, !PT ;  /* 0x0000ffff00007812 */ /* 0x001fd600078ec0ff */
.L_x_159:
[----:B------:R-:W-:-:S04]  /*0270*/  LOP3.LUT R9, R9, 0xffff, RZ, 0xc0, !PT ;  /* 0x0000ffff09097812 */ /* 0x000fc800078ec0ff */
[----:B------:R-:W-:-:S04]  /*0280*/  PRMT R5, R9, 0x8880, RZ ;  /* 0x0000888009057816 */ /* 0x000fc800000000ff */
[----:B------:R-:W-:-:S05]  /*0290*/  IADD3 R5, PT, PT, R5, R8, RZ ;  /* 0x0000000805057210 */ /* 0x000fca0007ffe0ff */
[----:B--2---:R-:W-:-:S05]  /*02a0*/  IMAD.WIDE R4, R5, 0x2, R2 ;  /* 0x0000000205047825 */ /* 0x004fca00078e0202 */
[----:B------:R-:W2:Y:S01]  /*02b0*/  LDG.E.U16 R13, desc[UR12][R4.64] ;  /* 0x0000000c040d7981 */ /* 0x000ea2000c1e1500 */
[----:B------:R-:W-:-:S04]  /*02c0*/  UIADD3 UR14, UP0, UPT, UR6, UR10, URZ ;  /* 0x0000000a060e7290 */ /* 0x000fc8000ff1e0ff */
[----:B------:R-:W-:Y:S02]  /*02d0*/  UIADD3.X UR15, UPT, UPT, URZ, UR11, URZ, UP0, !UPT ;  /* 0x0000000bff0f7290 */ /* 0x000fe400087fe4ff */
[----:B------:R-:W-:-:S04]  /*02e0*/  IMAD.U32 R8, RZ, RZ, UR14 ;  /* 0x0000000eff087e24 */ /* 0x000fc8000f8e00ff */
[----:B------:R-:W-:Y:S01]  /*02f0*/  IMAD.U32 R9, RZ, RZ, UR15 ;  /* 0x0000000fff097e24 */ /* 0x000fe2000f8e00ff */
[----:B--2---:R-:W-:-:S13]  /*0300*/  ISETP.GE.U32.AND P0, PT, R13, R0, PT ;  /* 0x000000000d00720c */ /* 0x004fda0003f06070 */
[----:B------:R-:W-:Y:S05]  /*0310*/  @P0 BRA `(.L_x_158) ;  /* 0x00000000002c0947 */ /* 0x000fea0003800000 */
[----:B------:R-:W0:Y:S01]  /*0320*/  S2R R6, SR_LANEID ;  /* 0x0000000000067919 */ /* 0x000e220000000000 */
[----:B------:R-:W1:Y:S01]  /*0330*/  LDC.64 R4, c[0x0][0x380] ;  /* 0x0000e000ff047b82 */ /* 0x000e620000000a00 */
[----:B------:R-:W-:Y:S01]  /*0340*/  VOTEU.ANY UR14, UPT, PT ;  /* 0x00000000000e7886 */ /* 0x000fe200038e0100 */
[----:B------:R-:W-:Y:S01]  /*0350*/  HFMA2 R10, -RZ, RZ, 0, 5.9604644775390625e-08 ;  /* 0x00000001ff0a7431 */ /* 0x000fe200000001ff */
[----:B------:R-:W-:Y:S02]  /*0360*/  UFLO.U32 UR15, UR14 ;  /* 0x0000000e000f72bd */ /* 0x000fe400080e0000 */
[----:B------:R-:W1:Y:S01]  /*0370*/  POPC R11, UR14 ;  /* 0x0000000e000b7d09 */ /* 0x000e620008000000 */
[----:B------:R-:W-:-:S03]  /*0380*/  IMAD.U32 R7, RZ, RZ, UR9 ;  /* 0x00000009ff077e24 */ /* 0x000fc6000f8e00ff */
[----:B0-----:R-:W-:Y:S01]  /*0390*/  ISETP.EQ.U32.AND P0, PT, R6, UR15, PT ;  /* 0x0000000f06007c0c */ /* 0x001fe2000bf02070 */
[----:B------:R-:W-:-:S05]  /*03a0*/  IMAD.U32 R6, RZ, RZ, UR8 ;  /* 0x00000008ff067e24 */ /* 0x000fca000f8e00ff */
[----:B------:R0:W-:Y:S07]  /*03b0*/  STG.E.U8 desc[UR12][R6.64], R10 ;  /* 0x0000000a06007986 */ /* 0x0001ee000c10110c */
[----:B-1----:R0:W-:Y:S02]  /*03c0*/  @P0 REDG.E.ADD.STRONG.GPU desc[UR12][R4.64], R11 ;  /* 0x0000000b0400098e */ /* 0x0021e4000c12e10c */
.L_x_158:
[----:B------:R1:W0:Y:S02]  /*03d0*/  LDG.E.U8 R9, desc[UR12][R8.64+0x1] ;  /* 0x0000010c08097981 */ /* 0x000224000c1e1100 */
[----:B-1----:R-:W-:Y:S02]  /*03e0*/  SHF.L.U32 R8, R13, 0x8, RZ ;  /* 0x000000080d087819 */ /* 0x002fe400000006ff */
[----:B0-----:R-:W-:-:S05]  /*03f0*/  PRMT R5, R9, 0x8880, RZ ;  /* 0x0000888009057816 */ /* 0x001fca00000000ff */
[----:B------:R-:W-:-:S04]  /*0400*/  IMAD.IADD R5, R8, 0x1, R5 ;  /* 0x0000000108057824 */ /* 0x000fc800078e0205 */
[----:B------:R-:W-:-:S06]  /*0410*/  IMAD.WIDE R4, R5, 0x2, R2 ;  /* 0x0000000205047825 */ /* 0x000fcc00078e0202 */
[----:B------:R-:W2:Y:S01]  /*0420*/  LDG.E.U16 R4, desc[UR12][R4.64] ;  /* 0x0000000c04047981 */ /* 0x000ea2000c1e1500 */
[----:B------:R-:W-:Y:S01]  /*0430*/  UIADD3 UR6, UPT, UPT, UR6, 0x1, URZ ;  /* 0x0000000106067890 */ /* 0x000fe2000fffe0ff */
[----:B--2---:R-:W-:-:S13]  /*0440*/  ISETP.NE.AND P0, PT, R4, RZ, PT ;  /* 0x000000ff0400720c */ /* 0x004fda0003f05270 */
[----:B------:R-:W-:Y:S05]  /*0450*/  @P0 BRA `(.L_x_159) ;  /* 0xfffffffc00840947 */ /* 0x000fea000383ffff */
.L_x_157:
[----:B------:R-:W0:Y:S01]  /*0460*/  LDCU UR6, c[0x0][0x398] ;  /* 0x00007300ff0677ac */ /* 0x000e220008000800 */
[----:B------:R-:W-:-:S04]  /*0470*/  UIADD3 UR4, UP0, UPT, UR4, 0x1, URZ ;  /* 0x0000000104047890 */ /* 0x000fc8000ff1e0ff */
[----:B------:R-:W-:Y:S02]  /*0480*/  UIADD3.X UR5, UPT, UPT, URZ, UR5, URZ, UP0, !UPT ;  /* 0x00000005ff057290 */ /* 0x000fe400087fe4ff */
[----:B0-----:R-:W-:-:S04]  /*0490*/  UISETP.NE.U32.AND UP0, UPT, UR4, UR6, UPT ;  /* 0x000000060400728c */ /* 0x001fc8000bf05070 */
[----:B------:R-:W-:-:S09]  /*04a0*/  UISETP.NE.AND.EX UP0, UPT, UR5, UR7, UPT, UP0 ;  /* 0x000000070500728c */ /* 0x000fd2000bf05300 */
[----:B------:R-:W-:Y:S05]  /*04b0*/  BRA.U UP0, `(.L_x_160) ;  /* 0xfffffff900fc7547 */ /* 0x000fea000b83ffff */
[----:B------:R-:W-:Y:S05]  /*04c0*/  EXIT ;  /* 0x000000000000794d */ /* 0x000fea0003800000 */
.L_x_161:
        /* <DEDUP_REMOVED lines=11> */
.L_x_167:


//--------------------- .nv.shared.reserved.0     --------------------------
	.section	.nv.shared.reserved.0,"aw",@nobits
	.weak		__nv_reservedSMEM_offset_0_alias
	.size		__nv_reservedSMEM_offset_0_alias, 0, 64
	.other		__nv_reservedSMEM_offset_0_alias,@"STO_CUDA_RESERVED_SHARED STV_DEFAULT"
__nv_reservedSMEM_offset_0_alias:
	.zero		0
	.zero		64


//--------------------- .nv.global                --------------------------
	.section	.nv.global,"aw",@nobits
.nv.global:
	.type		_ZN34_INTERNAL_e5307ee8_4_k_cu_3a4ffd566thrust24THRUST_300001_SM_1000_NS3seqE,@object
	.size		_ZN34_INTERNAL_e5307ee8_4_k_cu_3a4ffd566thrust24THRUST_300001_SM_1000_NS3seqE,(_ZN34_INTERNAL_e5307ee8_4_k_cu_3a4ffd564cuda3std3__48in_placeE - _ZN34_INTERNAL_e5307ee8_4_k_cu_3a4ffd566thrust24THRUST_300001_SM_1000_NS3seqE)
_ZN34_INTERNAL_e5307ee8_4_k_cu_3a4ffd566thrust24THRUST_300001_SM_1000_NS3seqE:
	.zero		1
	.type		_ZN34_INTERNAL_e5307ee8_4_k_cu_3a4ffd564cuda3std3__48in_placeE,@object
	.size		_ZN34_INTERNAL_e5307ee8_4_k_cu_3a4ffd564cuda3std3__48in_placeE,(_ZN34_INTERNAL_e5307ee8_4_k_cu_3a4ffd564cuda3std6ranges3__45__cpo4sizeE - _ZN34_INTERNAL_e5307ee8_4_k_cu_3a4ffd564cuda3std3__48in_placeE)
_ZN34_INTERNAL_e5307ee8_4_k_cu_3a4ffd564cuda3std3__48in_placeE:
	.zero		1
	.type		_ZN34_INTERNAL_e5307ee8_4_k_cu_3a4ffd564cuda3std6ranges3__45__cpo4sizeE,@object
	.size		_ZN34_INTERNAL_e5307ee8_4_k_cu_3a4ffd564cuda3std6ranges3__45__cpo4sizeE,(_ZN34_INTERNAL_e5307ee8_4_k_cu_3a4ffd566thrust24THRUST_300001_SM_1000_NS12placeholders2_3E - _ZN34_INTERNAL_e5307ee8_4_k_cu_3a4ffd564cuda3std6ranges3__45__cpo4sizeE)
_ZN34_INTERNAL_e5307ee8_4_k_cu_3a4ffd564cuda3std6ranges3__45__cpo4sizeE:
	.zero		1
	.type		_ZN34_INTERNAL_e5307ee8_4_k_cu_3a4ffd566thrust24THRUST_300001_SM_1000_NS12placeholders2_3E,@object
	.size		_ZN34_INTERNAL_e5307ee8_4_k_cu_3a4ffd566thrust24THRUST_300001_SM_1000_NS12placeholders2_3E,(_ZN34_INTERNAL_e5307ee8_4_k_cu_3a4ffd564cuda3std3__45__cpo6cbeginE - _ZN34_INTERNAL_e5307ee8_4_k_cu_3a4ffd566thrust24THRUST_300001_SM_1000_NS12placeholders2_3E)
_ZN34_INTERNAL_e5307ee8_4_k_cu_3a4ffd566thrust24THRUST_300001_SM_1000_NS12placeholders2_3E:
	.zero		1
	.type		_ZN34_INTERNAL_e5307ee8_4_k_cu_3a4ffd564cuda3std3__45__cpo6cbeginE,@object
	.size		_ZN34_INTERNAL_e5307ee8_4_k_cu_3a4ffd564cuda3std3__45__cpo6cbeginE,(_ZN34_INTERNAL_e5307ee8_4_k_cu_3a4ffd564cuda3std6ranges3__45__cpo6cbeginE - _ZN34_INTERNAL_e5307ee8_4_k_cu_3a4ffd564cuda3std3__45__cpo6cbeginE)
_ZN34_INTERNAL_e5307ee8_4_k_cu_3a4ffd564cuda3std3__45__cpo6cbeginE:
	.zero		1
	.type		_ZN34_INTERNAL_e5307ee8_4_k_cu_3a4ffd564cuda3std6ranges3__45__cpo6cbeginE,@object
	.size		_ZN34_INTERNAL_e5307ee8_4_k_cu_3a4ffd564cuda3std6ranges3__45__cpo6cbeginE,(_ZN34_INTERNAL_e5307ee8_4_k_cu_3a4ffd566thrust24THRUST_300001_SM_1000_NS12placeholders2_7E - _ZN34_INTERNAL_e5307ee8_4_k_cu_3a4ffd564cuda3std6ranges3__45__cpo6cbeginE)
_ZN34_INTERNAL_e5307ee8_4_k_cu_3a4ffd564cuda3std6ranges3__45__cpo6cbeginE:
	.zero		1
	.type		_ZN34_INTERNAL_e5307ee8_4_k_cu_3a4ffd566thrust24THRUST_300001_SM_1000_NS12placeholders2_7E,@object
	.size		_ZN34_INTERNAL_e5307ee8_4_k_cu_3a4ffd566thrust24THRUST_300001_SM_1000_NS12placeholders2_7E,(_ZN34_INTERNAL_e5307ee8_4_k_cu_3a4ffd564cuda3std3__45__cpo7crbeginE - _ZN34_INTERNAL_e5307ee8_4_k_cu_3a4ffd566thrust24THRUST_300001_SM_1000_NS12placeholders2_7E)
_ZN34_INTERNAL_e5307ee8_4_k_cu_3a4ffd566thrust24THRUST_300001_SM_1000_NS12placeholders2_7E:
	.zero		1
	.type		_ZN34_INTERNAL_e5307ee8_4_k_cu_3a4ffd564cuda3std3__45__cpo7crbeginE,@object
	.size		_ZN34_INTERNAL_e5307ee8_4_k_cu_3a4ffd564cuda3std3__45__cpo7crbeginE,(_ZN34_INTERNAL_e5307ee8_4_k_cu_3a4ffd564cuda3std6ranges3__45__cpo4nextE - _ZN34_INTERNAL_e5307ee8_4_k_cu_3a4ffd564cuda3std3__45__cpo7crbeginE)
_ZN34_INTERNAL_e5307ee8_4_k_cu_3a4ffd564cuda3std3__45__cpo7crbeginE:
	.zero		1
	.type		_ZN34_INTERNAL_e5307ee8_4_k_cu_3a4ffd564cuda3std6ranges3__45__cpo4nextE,@object
	.size		_ZN34_INTERNAL_e5307ee8_4_k_cu_3a4ffd564cuda3std6ranges3__45__cpo4nextE,(_ZN34_INTERNAL_e5307ee8_4_k_cu_3a4ffd564cuda3std6ranges3__45__cpo4swapE - _ZN34_INTERNAL_e5307ee8_4_k_cu_3a4ffd564cuda3std6ranges3__45__cpo4nextE)
_ZN34_INTERNAL_e5307ee8_4_k_cu_3a4ffd564cuda3std6ranges3__45__cpo4nextE:
	.zero		1
	.type		_ZN34_INTERNAL_e5307ee8_4_k_cu_3a4ffd564cuda3std6ranges3__45__cpo4swapE,@object
	.size		_ZN34_INTERNAL_e5307ee8_4_k_cu_3a4ffd564cuda3std6ranges3__45__cpo4swapE,(_ZN34_INTERNAL_e5307ee8_4_k_cu_3a4ffd566thrust24THRUST_300001_SM_1000_NS8cuda_cub10par_nosyncE - _ZN34_INTERNAL_e5307ee8_4_k_cu_3a4ffd564cuda3std6ranges3__45__cpo4swapE)
_ZN34_INTERNAL_e5307ee8_4_k_cu_3a4ffd564cuda3std6ranges3__45__cpo4swapE:
	.zero		1
	.type		_ZN34_INTERNAL_e5307ee8_4_k_cu_3a4ffd566thrust24THRUST_300001_SM_1000_NS8cuda_cub10par_nosyncE,@object
	.size		_ZN34_INTERNAL_e5307ee8_4_k_cu_3a4ffd566thrust24THRUST_300001_SM_1000_NS8cuda_cub10par_nosyncE,(_ZN34_INTERNAL_e5307ee8_4_k_cu_3a4ffd566thrust24THRUST_300001_SM_1000_NS12placeholders2_9E - _ZN34_INTERNAL_e5307ee8_4_k_cu_3a4ffd566thrust24THRUST_300001_SM_1000_NS8cuda_cub10par_nosyncE)
_ZN34_INTERNAL_e5307ee8_4_k_cu_3a4ffd566thrust24THRUST_300001_SM_1000_NS8cuda_cub10par_nosyncE:
	.zero		1
	.type		_ZN34_INTERNAL_e5307ee8_4_k_cu_3a4ffd566thrust24THRUST_300001_SM_1000_NS12placeholders2_9E,@object
	.size		_ZN34_INTERNAL_e5307ee8_4_k_cu_3a4ffd566thrust24THRUST_300001_SM_1000_NS12placeholders2_9E,(_ZN34_INTERNAL_e5307ee8_4_k_cu_3a4ffd564cuda3std3__436_GLOBAL__N__e5307ee8_4_k_cu_3a4ffd566ignoreE - _ZN34_INTERNAL_e5307ee8_4_k_cu_3a4ffd566thrust24THRUST_300001_SM_1000_NS12placeholders2_9E)
_ZN34_INTERNAL_e5307ee8_4_k_cu_3a4ffd566thrust24THRUST_300001_SM_1000_NS12placeholders2_9E:
	.zero		1
	.type		_ZN34_INTERNAL_e5307ee8_4_k_cu_3a4ffd564cuda3std3__436_GLOBAL__N__e5307ee8_4_k_cu_3a4ffd566ignoreE,@object
	.size		_ZN34_INTERNAL_e5307ee8_4_k_cu_3a4ffd564cuda3std3__436_GLOBAL__N__e5307ee8_4_k_cu_3a4ffd566ignoreE,(_ZN34_INTERNAL_e5307ee8_4_k_cu_3a4ffd564cuda3std6ranges3__45__cpo4dataE - _ZN34_INTERNAL_e5307ee8_4_k_cu_3a4ffd564cuda3std3__436_GLOBAL__N__e5307ee8_4_k_cu_3a4ffd566ignoreE)
_ZN34_INTERNAL_e5307ee8_4_k_cu_3a4ffd564cuda3std3__436_GLOBAL__N__e5307ee8_4_k_cu_3a4ffd566ignoreE:
	.zero		1
	.type		_ZN34_INTERNAL_e5307ee8_4_k_cu_3a4ffd564cuda3std6ranges3__45__cpo4dataE,@object
	.size		_ZN34_INTERNAL_e5307ee8_4_k_cu_3a4ffd564cuda3std6ranges3__45__cpo4dataE,(_ZN34_INTERNAL_e5307ee8_4_k_cu_3a4ffd566thrust24THRUST_300001_SM_1000_NS12placeholders2_1E - _ZN34_INTERNAL_e5307ee8_4_k_cu_3a4ffd564cuda3std6ranges3__45__cpo4dataE)
_ZN34_INTERNAL_e5307ee8_4_k_cu_3a4ffd564cuda3std6ranges3__45__cpo4dataE:
	.zero		1
	.type		_ZN34_INTERNAL_e5307ee8_4_k_cu_3a4ffd566thrust24THRUST_300001_SM_1000_NS12placeholders2_1E,@object
	.size		_ZN34_INTERNAL_e5307ee8_4_k_cu_3a4ffd566thrust24THRUST_300001_SM_1000_NS12placeholders2_1E,(_ZN34_INTERNAL_e5307ee8_4_k_cu_3a4ffd564cuda3std3__45__cpo5beginE - _ZN34_INTERNAL_e5307ee8_4_k_cu_3a4ffd566thrust24THRUST_300001_SM_1000_NS12placeholders2_1E)
_ZN34_INTERNAL_e5307ee8_4_k_cu_3a4ffd566thrust24THRUST_300001_SM_1000_NS12placeholders2_1E:
	.zero		1
	.type		_ZN34_INTERNAL_e5307ee8_4_k_cu_3a4ffd564cuda3std3__45__cpo5beginE,@object
	.size		_ZN34_INTERNAL_e5307ee8_4_k_cu_3a4ffd564cuda3std3__45__cpo5beginE,(_ZN34_INTERNAL_e5307ee8_4_k_cu_3a4ffd564cuda3std6ranges3__45__cpo5beginE - _ZN34_INTERNAL_e5307ee8_4_k_cu_3a4ffd564cuda3std3__45__cpo5beginE)
_ZN34_INTERNAL_e5307ee8_4_k_cu_3a4ffd564cuda3std3__45__cpo5beginE:
	.zero		1
	.type		_ZN34_INTERNAL_e5307ee8_4_k_cu_3a4ffd564cuda3std6ranges3__45__cpo5beginE,@object
	.size		_ZN34_INTERNAL_e5307ee8_4_k_cu_3a4ffd564cuda3std6ranges3__45__cpo5beginE,(_ZN34_INTERNAL_e5307ee8_4_k_cu_3a4ffd566thrust24THRUST_300001_SM_1000_NS12placeholders2_5E - _ZN34_INTERNAL_e5307ee8_4_k_cu_3a4ffd564cuda3std6ranges3__45__cpo5beginE)
_ZN34_INTERNAL_e5307ee8_4_k_cu_3a4ffd564cuda3std6ranges3__45__cpo5beginE:
	.zero		1
	.type		_ZN34_INTERNAL_e5307ee8_4_k_cu_3a4ffd566thrust24THRUST_300001_SM_1000_NS12placeholders2_5E,@object
	.size		_ZN34_INTERNAL_e5307ee8_4_k_cu_3a4ffd566thrust24THRUST_300001_SM_1000_NS12placeholders2_5E,(_ZN34_INTERNAL_e5307ee8_4_k_cu_3a4ffd564cuda3std3__45__cpo6rbeginE - _ZN34_INTERNAL_e5307ee8_4_k_cu_3a4ffd566thrust24THRUST_300001_SM_1000_NS12placeholders2_5E)
_ZN34_INTERNAL_e5307ee8_4_k_cu_3a4ffd566thrust24THRUST_300001_SM_1000_NS12placeholders2_5E:
	.zero		1
	.type		_ZN34_INTERNAL_e5307ee8_4_k_cu_3a4ffd564cuda3std3__45__cpo6rbeginE,@object
	.size		_ZN34_INTERNAL_e5307ee8_4_k_cu_3a4ffd564cuda3std3__45__cpo6rbeginE,(_ZN34_INTERNAL_e5307ee8_4_k_cu_3a4ffd564cuda3std6ranges3__45__cpo7advanceE - _ZN34_INTERNAL_e5307ee8_4_k_cu_3a4ffd564cuda3std3__45__cpo6rbeginE)
_ZN34_INTERNAL_e5307ee8_4_k_cu_3a4ffd564cuda3std3__45__cpo6rbeginE:
	.zero		1
	.type		_ZN34_INTERNAL_e5307ee8_4_k_cu_3a4ffd564cuda3std6ranges3__45__cpo7advanceE,@object
	.size		_ZN34_INTERNAL_e5307ee8_4_k_cu_3a4ffd564cuda3std6ranges3__45__cpo7advanceE,(_ZN34_INTERNAL_e5307ee8_4_k_cu_3a4ffd564cuda3std3__47nulloptE - _ZN34_INTERNAL_e5307ee8_4_k_cu_3a4ffd564cuda3std6ranges3__45__cpo7advanceE)
_ZN34_INTERNAL_e5307ee8_4_k_cu_3a4ffd564cuda3std6ranges3__45__cpo7advanceE:
	.zero		1
	.type		_ZN34_INTERNAL_e5307ee8_4_k_cu_3a4ffd564cuda3std3__47nulloptE,@object
	.size		_ZN34_INTERNAL_e5307ee8_4_k_cu_3a4ffd564cuda3std3__47nulloptE,(_ZN34_INTERNAL_e5307ee8_4_k_cu_3a4ffd564cuda3std6ranges3__45__cpo8distanceE - _ZN34_INTERNAL_e5307ee8_4_k_cu_3a4ffd564cuda3std3__47nulloptE)
_ZN34_INTERNAL_e5307ee8_4_k_cu_3a4ffd564cuda3std3__47nulloptE:
	.zero		1
	.type		_ZN34_INTERNAL_e5307ee8_4_k_cu_3a4ffd564cuda3std6ranges3__45__cpo8distanceE,@object
	.size		_ZN34_INTERNAL_e5307ee8_4_k_cu_3a4ffd564cuda3std6ranges3__45__cpo8distanceE,(_ZN34_INTERNAL_e5307ee8_4_k_cu_3a4ffd566thrust24THRUST_300001_SM_1000_NS12placeholders3_10E - _ZN34_INTERNAL_e5307ee8_4_k_cu_3a4ffd564cuda3std6ranges3__45__cpo8distanceE)
_ZN34_INTERNAL_e5307ee8_4_k_cu_3a4ffd564cuda3std6ranges3__45__cpo8distanceE:
	.zero		1
	.type		_ZN34_INTERNAL_e5307ee8_4_k_cu_3a4ffd566thrust24THRUST_300001_SM_1000_NS12placeholders3_10E,@object
	.size		_ZN34_INTERNAL_e5307ee8_4_k_cu_3a4ffd566thrust24THRUST_300001_SM_1000_NS12placeholders3_10E,(_ZN34_INTERNAL_e5307ee8_4_k_cu_3a4ffd564cuda3std3__419piecewise_constructE - _ZN34_INTERNAL_e5307ee8_4_k_cu_3a4ffd566thrust24THRUST_300001_SM_1000_NS12placeholders3_10E)
_ZN34_INTERNAL_e5307ee8_4_k_cu_3a4ffd566thrust24THRUST_300001_SM_1000_NS12placeholders3_10E:
	.zero		1
	.type		_ZN34_INTERNAL_e5307ee8_4_k_cu_3a4ffd564cuda3std3__419piecewise_constructE,@object
	.size		_ZN34_INTERNAL_e5307ee8_4_k_cu_3a4ffd564cuda3std3__419piecewise_constructE,(_ZN34_INTERNAL_e5307ee8_4_k_cu_3a4ffd564cuda3std6ranges3__45__cpo5cdataE - _ZN34_INTERNAL_e5307ee8_4_k_cu_3a4ffd564cuda3std3__419piecewise_constructE)
_ZN34_INTERNAL_e5307ee8_4_k_cu_3a4ffd564cuda3std3__419piecewise_constructE:
	.zero		1
	.type		_ZN34_INTERNAL_e5307ee8_4_k_cu_3a4ffd564cuda3std6ranges3__45__cpo5cdataE,@object
	.size		_ZN34_INTERNAL_e5307ee8_4_k_cu_3a4ffd564cuda3std6ranges3__45__cpo5cdataE,(_ZN34_INTERNAL_e5307ee8_4_k_cu_3a4ffd566thrust24THRUST_300001_SM_1000_NS12placeholders2_2E - _ZN34_INTERNAL_e5307ee8_4_k_cu_3a4ffd564cuda3std6ranges3__45__cpo5cdataE)
_ZN34_INTERNAL_e5307ee8_4_k_cu_3a4ffd564cuda3std6ranges3__45__cpo5cdataE:
	.zero		1
	.type		_ZN34_INTERNAL_e5307ee8_4_k_cu_3a4ffd566thrust24THRUST_300001_SM_1000_NS12placeholders2_2E,@object
	.size		_ZN34_INTERNAL_e5307ee8_4_k_cu_3a4ffd566thrust24THRUST_300001_SM_1000_NS12placeholders2_2E,(_ZN34_INTERNAL_e5307ee8_4_k_cu_3a4ffd564cuda3std3__45__cpo3endE - _ZN34_INTERNAL_e5307ee8_4_k_cu_3a4ffd566thrust24THRUST_300001_SM_1000_NS12placeholders2_2E)
_ZN34_INTERNAL_e5307ee8_4_k_cu_3a4ffd566thrust24THRUST_300001_SM_1000_NS12placeholders2_2E:
	.zero		1
	.type		_ZN34_INTERNAL_e5307ee8_4_k_cu_3a4ffd564cuda3std3__45__cpo3endE,@object
	.size		_ZN34_INTERNAL_e5307ee8_4_k_cu_3a4ffd564cuda3std3__45__cpo3endE,(_ZN34_INTERNAL_e5307ee8_4_k_cu_3a4ffd564cuda3std6ranges3__45__cpo3endE - _ZN34_INTERNAL_e5307ee8_4_k_cu_3a4ffd564cuda3std3__45__cpo3endE)
_ZN34_INTERNAL_e5307ee8_4_k_cu_3a4ffd564cuda3std3__45__cpo3endE:
	.zero		1
	.type		_ZN34_INTERNAL_e5307ee8_4_k_cu_3a4ffd564cuda3std6ranges3__45__cpo3endE,@object
	.size		_ZN34_INTERNAL_e5307ee8_4_k_cu_3a4ffd564cuda3std6ranges3__45__cpo3endE,(_ZN34_INTERNAL_e5307ee8_4_k_cu_3a4ffd566thrust24THRUST_300001_SM_1000_NS12placeholders2_6E - _ZN34_INTERNAL_e5307ee8_4_k_cu_3a4ffd564cuda3std6ranges3__45__cpo3endE)
_ZN34_INTERNAL_e5307ee8_4_k_cu_3a4ffd564cuda3std6ranges3__45__cpo3endE:
	.zero		1
	.type		_ZN34_INTERNAL_e5307ee8_4_k_cu_3a4ffd566thrust24THRUST_300001_SM_1000_NS12placeholders2_6E,@object
	.size		_ZN34_INTERNAL_e5307ee8_4_k_cu_3a4ffd566thrust24THRUST_300001_SM_1000_NS12placeholders2_6E,(_ZN34_INTERNAL_e5307ee8_4_k_cu_3a4ffd564cuda3std3__45__cpo4rendE - _ZN34_INTERNAL_e5307ee8_4_k_cu_3a4ffd566thrust24THRUST_300001_SM_1000_NS12placeholders2_6E)
_ZN34_INTERNAL_e5307ee8_4_k_cu_3a4ffd566thrust24THRUST_300001_SM_1000_NS12placeholders2_6E:
	.zero		1
	.type		_ZN34_INTERNAL_e5307ee8_4_k_cu_3a4ffd564cuda3std3__45__cpo4rendE,@object
	.size		_ZN34_INTERNAL_e5307ee8_4_k_cu_3a4ffd564cuda3std3__45__cpo4rendE,(_ZN34_INTERNAL_e5307ee8_4_k_cu_3a4ffd564cuda3std6ranges3__45__cpo9iter_swapE - _ZN34_INTERNAL_e5307ee8_4_k_cu_3a4ffd564cuda3std3__45__cpo4rendE)
_ZN34_INTERNAL_e5307ee8_4_k_cu_3a4ffd564cuda3std3__45__cpo4rendE:
	.zero		1
	.type		_ZN34_INTERNAL_e5307ee8_4_k_cu_3a4ffd564cuda3std6ranges3__45__cpo9iter_swapE,@object
	.size		_ZN34_INTERNAL_e5307ee8_4_k_cu_3a4ffd564cuda3std6ranges3__45__cpo9iter_swapE,(_ZN34_INTERNAL_e5307ee8_4_k_cu_3a4ffd564cuda3std3__48unexpectE - _ZN34_INTERNAL_e5307ee8_4_k_cu_3a4ffd564cuda3std6ranges3__45__cpo9iter_swapE)
_ZN34_INTERNAL_e5307ee8_4_k_cu_3a4ffd564cuda3std6ranges3__45__cpo9iter_swapE:
	.zero		1
	.type		_ZN34_INTERNAL_e5307ee8_4_k_cu_3a4ffd564cuda3std3__48unexpectE,@object
	.size		_ZN34_INTERNAL_e5307ee8_4_k_cu_3a4ffd564cuda3std3__48unexpectE,(_ZN34_INTERNAL_e5307ee8_4_k_cu_3a4ffd566thrust24THRUST_300001_SM_1000_NS8cuda_cub3parE - _ZN34_INTERNAL_e5307ee8_4_k_cu_3a4ffd564cuda3std3__48unexpectE)
_ZN34_INTERNAL_e5307ee8_4_k_cu_3a4ffd564cuda3std3__48unexpectE:
	.zero		1
	.type		_ZN34_INTERNAL_e5307ee8_4_k_cu_3a4ffd566thrust24THRUST_300001_SM_1000_NS8cuda_cub3parE,@object
	.size		_ZN34_INTERNAL_e5307ee8_4_k_cu_3a4ffd566thrust24THRUST_300001_SM_1000_NS8cuda_cub3parE,(_ZN34_INTERNAL_e5307ee8_4_k_cu_3a4ffd566thrust24THRUST_300001_SM_1000_NS12placeholders2_4E - _ZN34_INTERNAL_e5307ee8_4_k_cu_3a4ffd566thrust24THRUST_300001_SM_1000_NS8cuda_cub3parE)
_ZN34_INTERNAL_e5307ee8_4_k_cu_3a4ffd566thrust24THRUST_300001_SM_1000_NS8cuda_cub3parE:
	.zero		1
	.type		_ZN34_INTERNAL_e5307ee8_4_k_cu_3a4ffd566thrust24THRUST_300001_SM_1000_NS12placeholders2_4E,@object
	.size		_ZN34_INTERNAL_e5307ee8_4_k_cu_3a4ffd566thrust24THRUST_300001_SM_1000_NS12placeholders2_4E,(_ZN34_INTERNAL_e5307ee8_4_k_cu_3a4ffd564cuda3std3__45__cpo4cendE - _ZN34_INTERNAL_e5307ee8_4_k_cu_3a4ffd566thrust24THRUST_300001_SM_1000_NS12placeholders2_4E)
_ZN34_INTERNAL_e5307ee8_4_k_cu_3a4ffd566thrust24THRUST_300001_SM_1000_NS12placeholders2_4E:
	.zero		1
	.type		_ZN34_INTERNAL_e5307ee8_4_k_cu_3a4ffd564cuda3std3__45__cpo4cendE,@object
	.size		_ZN34_INTERNAL_e5307ee8_4_k_cu_3a4ffd564cuda3std3__45__cpo4cendE,(_ZN34_INTERNAL_e5307ee8_4_k_cu_3a4ffd564cuda3std6ranges3__45__cpo4cendE - _ZN34_INTERNAL_e5307ee8_4_k_cu_3a4ffd564cuda3std3__45__cpo4cendE)
_ZN34_INTERNAL_e5307ee8_4_k_cu_3a4ffd564cuda3std3__45__cpo4cendE:
	.zero		1
	.type		_ZN34_INTERNAL_e5307ee8_4_k_cu_3a4ffd564cuda3std6ranges3__45__cpo4cendE,@object
	.size		_ZN34_INTERNAL_e5307ee8_4_k_cu_3a4ffd564cuda3std6ranges3__45__cpo4cendE,(_ZN34_INTERNAL_e5307ee8_4_k_cu_3a4ffd564cuda3std3__420unreachable_sentinelE - _ZN34_INTERNAL_e5307ee8_4_k_cu_3a4ffd564cuda3std6ranges3__45__cpo4cendE)
_ZN34_INTERNAL_e5307ee8_4_k_cu_3a4ffd564cuda3std6ranges3__45__cpo4cendE:
	.zero		1
	.type		_ZN34_INTERNAL_e5307ee8_4_k_cu_3a4ffd564cuda3std3__420unreachable_sentinelE,@object
	.size		_ZN34_INTERNAL_e5307ee8_4_k_cu_3a4ffd564cuda3std3__420unreachable_sentinelE,(_ZN34_INTERNAL_e5307ee8_4_k_cu_3a4ffd564cuda3std6ranges3__45__cpo5ssizeE - _ZN34_INTERNAL_e5307ee8_4_k_cu_3a4ffd564cuda3std3__420unreachable_sentinelE)
_ZN34_INTERNAL_e5307ee8_4_k_cu_3a4ffd564cuda3std3__420unreachable_sentinelE:
	.zero		1
	.type		_ZN34_INTERNAL_e5307ee8_4_k_cu_3a4ffd564cuda3std6ranges3__45__cpo5ssizeE,@object
	.size		_ZN34_INTERNAL_e5307ee8_4_k_cu_3a4ffd564cuda3std6ranges3__45__cpo5ssizeE,(_ZN34_INTERNAL_e5307ee8_4_k_cu_3a4ffd566thrust24THRUST_300001_SM_1000_NS12placeholders2_8E - _ZN34_INTERNAL_e5307ee8_4_k_cu_3a4ffd564cuda3std6ranges3__45__cpo5ssizeE)
_ZN34_INTERNAL_e5307ee8_4_k_cu_3a4ffd564cuda3std6ranges3__45__cpo5ssizeE:
	.zero		1
	.type		_ZN34_INTERNAL_e5307ee8_4_k_cu_3a4ffd566thrust24THRUST_300001_SM_1000_NS12placeholders2_8E,@object
	.size		_ZN34_INTERNAL_e5307ee8_4_k_cu_3a4ffd566thrust24THRUST_300001_SM_1000_NS12placeholders2_8E,(_ZN34_INTERNAL_e5307ee8_4_k_cu_3a4ffd564cuda3std3__45__cpo5crendE - _ZN34_INTERNAL_e5307ee8_4_k_cu_3a4ffd566thrust24THRUST_300001_SM_1000_NS12placeholders2_8E)
_ZN34_INTERNAL_e5307ee8_4_k_cu_3a4ffd566thrust24THRUST_300001_SM_1000_NS12placeholders2_8E:
	.zero		1
	.type		_ZN34_INTERNAL_e5307ee8_4_k_cu_3a4ffd564cuda3std3__45__cpo5crendE,@object
	.size		_ZN34_INTERNAL_e5307ee8_4_k_cu_3a4ffd564cuda3std3__45__cpo5crendE,(_ZN34_INTERNAL_e5307ee8_4_k_cu_3a4ffd564cuda3std6ranges3__45__cpo4prevE - _ZN34_INTERNAL_e5307ee8_4_k_cu_3a4ffd564cuda3std3__45__cpo5crendE)
_ZN34_INTERNAL_e5307ee8_4_k_cu_3a4ffd564cuda3std3__45__cpo5crendE:
	.zero		1
	.type		_ZN34_INTERNAL_e5307ee8_4_k_cu_3a4ffd564cuda3std6ranges3__45__cpo4prevE,@object
	.size		_ZN34_INTERNAL_e5307ee8_4_k_cu_3a4ffd564cuda3std6ranges3__45__cpo4prevE,(_ZN34_INTERNAL_e5307ee8_4_k_cu_3a4ffd564cuda3std6ranges3__45__cpo9iter_moveE - _ZN34_INTERNAL_e5307ee8_4_k_cu_3a4ffd564cuda3std6ranges3__45__cpo4prevE)
_ZN34_INTERNAL_e5307ee8_4_k_cu_3a4ffd564cuda3std6ranges3__45__cpo4prevE:
	.zero		1
	.type		_ZN34_INTERNAL_e5307ee8_4_k_cu_3a4ffd564cuda3std6ranges3__45__cpo9iter_moveE,@object
	.size		_ZN34_INTERNAL_e5307ee8_4_k_cu_3a4ffd564cuda3std6ranges3__45__cpo9iter_moveE,(_ZN34_INTERNAL_e5307ee8_4_k_cu_3a4ffd566thrust24THRUST_300001_SM_1000_NS6system6detail10sequential3seqE - _ZN34_INTERNAL_e5307ee8_4_k_cu_3a4ffd564cuda3std6ranges3__45__cpo9iter_moveE)
_ZN34_INTERNAL_e5307ee8_4_k_cu_3a4ffd564cuda3std6ranges3__45__cpo9iter_moveE:
	.zero		1
	.type		_ZN34_INTERNAL_e5307ee8_4_k_cu_3a4ffd566thrust24THRUST_300001_SM_1000_NS6system6detail10sequential3seqE,@object
	.size		_ZN34_INTERNAL_e5307ee8_4_k_cu_3a4ffd566thrust24THRUST_300001_SM_1000_NS6system6detail10sequential3seqE,(.L_31 - _ZN34_INTERNAL_e5307ee8_4_k_cu_3a4ffd566thrust24THRUST_300001_SM_1000_NS6system6detail10sequential3seqE)
_ZN34_INTERNAL_e5307ee8_4_k_cu_3a4ffd566thrust24THRUST_300001_SM_1000_NS6system6detail10sequential3seqE:
	.zero		1
.L_31:


//--------------------- .nv.constant0._ZN3cub18CUB_300001_SM_10006detail9transform16transform_kernelINS2_10policy_hubILb1EN4cuda3std3__45tupleIJN6thrust24THRUST_300001_SM_1000_NS7pointerIiNSA_8cuda_cub3tagENSA_11use_defaultESE_EEEEEE10policy1000ElNS7_10__identityENSA_6detail15normal_iteratorINSA_10device_ptrItEEEEJPiEEEvT0_iT1_T2_DpNS2_10kernel_argIT3_EE --------------------------
	.section	.nv.constant0._ZN3cub18CUB_300001_SM_10006detail9transform16transform_kernelINS2_10policy_hubILb1EN4cuda3std3__45tupleIJN6thrust24THRUST_300001_SM_1000_NS7pointerIiNSA_8cuda_cub3tagENSA_11use_defaultESE_EEEEEE10policy1000ElNS7_10__identityENSA_6detail15normal_iteratorINSA_10device_ptrItEEEEJPiEEEvT0_iT1_T2_DpNS2_10kernel_argIT3_EE,"a",@progbits
	.sectionflags	@""
	.align	4
.nv.constant0._ZN3cub18CUB_300001_SM_10006detail9transform16transform_kernelINS2_10policy_hubILb1EN4cuda3std3__45tupleIJN6thrust24THRUST_300001_SM_1000_NS7pointerIiNSA_8cuda_cub3tagENSA_11use_defaultESE_EEEEEE10policy1000ElNS7_10__identityENSA_6detail15normal_iteratorINSA_10device_ptrItEEEEJPiEEEvT0_iT1_T2_DpNS2_10kernel_argIT3_EE:
	.zero		936


//--------------------- .nv.constant0._ZN3cub18CUB_300001_SM_10006detail9transform16transform_kernelINS2_10policy_hubILb1EN4cuda3std3__45tupleIJN6thrust24THRUST_300001_SM_1000_NS7pointerIiNSA_8cuda_cub3tagENSA_11use_defaultESE_EEEEEE10policy1000EiNS7_10__identityENSA_6detail15normal_iteratorINSA_10device_ptrItEEEEJPiEEEvT0_iT1_T2_DpNS2_10kernel_argIT3_EE --------------------------
	.section	.nv.constant0._ZN3cub18CUB_300001_SM_10006detail9transform16transform_kernelINS2_10policy_hubILb1EN4cuda3std3__45tupleIJN6thrust24THRUST_300001_SM_1000_NS7pointerIiNSA_8cuda_cub3tagENSA_11use_defaultESE_EEEEEE10policy1000EiNS7_10__identityENSA_6detail15normal_iteratorINSA_10device_ptrItEEEEJPiEEEvT0_iT1_T2_DpNS2_10kernel_argIT3_EE,"a",@progbits
	.sectionflags	@""
	.align	4
.nv.constant0._ZN3cub18CUB_300001_SM_10006detail9transform16transform_kernelINS2_10policy_hubILb1EN4cuda3std3__45tupleIJN6thrust24THRUST_300001_SM_1000_NS7pointerIiNSA_8cuda_cub3tagENSA_11use_defaultESE_EEEEEE10policy1000EiNS7_10__identityENSA_6detail15normal_iteratorINSA_10device_ptrItEEEEJPiEEEvT0_iT1_T2_DpNS2_10kernel_argIT3_EE:
	.zero		936


//--------------------- .nv.constant0._ZN3cub18CUB_300001_SM_10006detail9transform16transform_kernelINS2_10policy_hubILb1EN4cuda3std3__45tupleIJN6thrust24THRUST_300001_SM_1000_NS7pointerIiNSA_8cuda_cub3tagENSA_11use_defaultESE_EEEEEE10policy1000ElNS7_10__identityENSA_10device_ptrItEEJPiEEEvT0_iT1_T2_DpNS2_10kernel_argIT3_EE --------------------------
	.section	.nv.constant0._ZN3cub18CUB_300001_SM_10006detail9transform16transform_kernelINS2_10policy_hubILb1EN4cuda3std3__45tupleIJN6thrust24THRUST_300001_SM_1000_NS7pointerIiNSA_8cuda_cub3tagENSA_11use_defaultESE_EEEEEE10policy1000ElNS7_10__identityENSA_10device_ptrItEEJPiEEEvT0_iT1_T2_DpNS2_10kernel_argIT3_EE,"a",@progbits
	.sectionflags	@""
	.align	4
.nv.constant0._ZN3cub18CUB_300001_SM_10006detail9transform16transform_kernelINS2_10policy_hubILb1EN4cuda3std3__45tupleIJN6thrust24THRUST_300001_SM_1000_NS7pointerIiNSA_8cuda_cub3tagENSA_11use_defaultESE_EEEEEE10policy1000ElNS7_10__identityENSA_10device_ptrItEEJPiEEEvT0_iT1_T2_DpNS2_10kernel_argIT3_EE:
	.zero		936


//--------------------- .nv.constant0._ZN3cub18CUB_300001_SM_10006detail9transform16transform_kernelINS2_10policy_hubILb1EN4cuda3std3__45tupleIJN6thrust24THRUST_300001_SM_1000_NS7pointerIiNSA_8cuda_cub3tagENSA_11use_defaultESE_EEEEEE10policy1000EiNS7_10__identityENSA_10device_ptrItEEJPiEEEvT0_iT1_T2_DpNS2_10kernel_argIT3_EE --------------------------
	.section	.nv.constant0._ZN3cub18CUB_300001_SM_10006detail9transform16transform_kernelINS2_10policy_hubILb1EN4cuda3std3__45tupleIJN6thrust24THRUST_300001_SM_1000_NS7pointerIiNSA_8cuda_cub3tagENSA_11use_defaultESE_EEEEEE10policy1000EiNS7_10__identityENSA_10device_ptrItEEJPiEEEvT0_iT1_T2_DpNS2_10kernel_argIT3_EE,"a",@progbits
	.sectionflags	@""
	.align	4
.nv.constant0._ZN3cub18CUB_300001_SM_10006detail9transform16transform_kernelINS2_10policy_hubILb1EN4cuda3std3__45tupleIJN6thrust24THRUST_300001_SM_1000_NS7pointerIiNSA_8cuda_cub3tagENSA_11use_defaultESE_EEEEEE10policy1000EiNS7_10__identityENSA_10device_ptrItEEJPiEEEvT0_iT1_T2_DpNS2_10kernel_argIT3_EE:
	.zero		936


//--------------------- .nv.constant0._ZN3cub18CUB_300001_SM_10006detail11EmptyKernelIvEEvv --------------------------
	.section	.nv.constant0._ZN3cub18CUB_300001_SM_10006detail11EmptyKernelIvEEvv,"a",@progbits
	.sectionflags	@""
	.align	4
.nv.constant0._ZN3cub18CUB_300001_SM_10006detail11EmptyKernelIvEEvv:
	.zero		896


//--------------------- .nv.constant0._Z10pfacSearchPiPbPcitN6thrust24THRUST_300001_SM_1000_NS10device_ptrItEE --------------------------
	.section	.nv.constant0._Z10pfacSearchPiPbPcitN6thrust24THRUST_300001_SM_1000_NS10device_ptrItEE,"a",@progbits
	.sectionflags	@""
	.align	4
.nv.constant0._Z10pfacSearchPiPbPcitN6thrust24THRUST_300001_SM_1000_NS10device_ptrItEE:
	.zero		936


//--------------------- SYMBOLS --------------------------

	.type		.nv.reservedSmem.offset0,@object
	.size		.nv.reservedSmem.offset0,0x4
